	.target	sm_90a

	.elftype	@"ET_EXEC"


//--------------------- .note.nv.tkinfo           --------------------------
	.section	.note.nv.tkinfo,"",@"SHT_NOTE"
	.sectionflags	@"SHF_NOTE_NV_TKINFO"
	.tkinfo
        /*0018*/ 	.word	0x00000002
        /*0030*/ 	.string	""
        /*0030*/ 	.string	"ptxas"
        /*0030*/ 	.string	"Cuda compilation tools, release 13.0, V13.0.88"
        /*0030*/ 	.string	"Build cuda_13.0.r13.0/compiler.36424714_0"
        /*0030*/ 	.string	"-arch sm_90a -m 64 "



//--------------------- .note.nv.cuinfo           --------------------------
	.section	.note.nv.cuinfo,"",@"SHT_NOTE"
	.sectionflags	@"SHF_NOTE_NV_CUINFO"
        /*0018*/ 	.short	0x0002
        /*001a*/ 	.short	0x005a
        /*001c*/ 	.short	0x0082
	.zero		2


//--------------------- .nv.info                  --------------------------
	.section	.nv.info,"",@"SHT_CUDA_INFO"
	.align	4


	//----- nvinfo : EIATTR_REGCOUNT
	.align		4
        /*0000*/ 	.byte	0x04, 0x2f
        /*0002*/ 	.short	(.L_15 - .L_14)
	.align		4
.L_14:
        /*0004*/ 	.word	index@(_ZN7cutlass13device_kernelINS_4gemm6kernel13GemmUniversalIN4cute5tupleIJiiiiEEENS1_10collective13CollectiveMmaINS1_34MainloopSm90TmaGmmaWarpSpecializedILi2ENS5_IJNS4_1CILi2EEENSA_ILi1EEESC_EEENS1_35KernelTmaWarpSpecializedCooperativeEEENS5_IJNSA_ILi192EEENSA_ILi128EEESH_EEENS_6half_tENS5_IJlSC_lEEESJ_SK_NS4_8TiledMMAINS4_8MMA_AtomIJNS4_4SM904GMMA26MMA_64x128x16_F32F16F16_SSILNSO_5MajorE0ELSQ_0ELNSO_7ScaleInE1ELSR_1EEEEEENS4_6LayoutISD_NS5_IJSC_NSA_ILi0EEESV_EEEEENS5_IJNS4_10UnderscoreESY_SY_EEEEENS4_13SM90_TMA_LOADENS4_14ComposedLayoutINS4_7SwizzleILi3ELi4ELi3EEENS4_18smem_ptr_flag_bitsILi16EEENSU_INS5_IJNSA_ILi8EEENSA_ILi64EEEEEENS5_IJS18_SC_EEEEEEEvNS4_8identityENS4_23SM90_TMA_LOAD_MULTICASTES1C_vS1D_EENS_8epilogue10collective6detail29Sm90TmaWarpSpecializedAdapterINS1H_15DefaultEpilogueISJ_SK_SK_NS1G_6thread17LinearCombinationISJ_Li1EffLNS1L_9ScaleType4KindE0ELNS_15FloatRoundStyleE2ESJ_EENS1_15EpilogueDefaultEEEEEvvEEEEvNT_6ParamsE)
        /*0008*/ 	.word	0x000000a8


	//----- nvinfo : EIATTR_FRAME_SIZE
	.align		4
.L_15:
        /*000c*/ 	.byte	0x04, 0x11
        /*000e*/ 	.short	(.L_17 - .L_16)
	.align		4
.L_16:
        /*0010*/ 	.word	index@(_ZN7cutlass13device_kernelINS_4gemm6kernel13GemmUniversalIN4cute5tupleIJiiiiEEENS1_10collective13CollectiveMmaINS1_34MainloopSm90TmaGmmaWarpSpecializedILi2ENS5_IJNS4_1CILi2EEENSA_ILi1EEESC_EEENS1_35KernelTmaWarpSpecializedCooperativeEEENS5_IJNSA_ILi192EEENSA_ILi128EEESH_EEENS_6half_tENS5_IJlSC_lEEESJ_SK_NS4_8TiledMMAINS4_8MMA_AtomIJNS4_4SM904GMMA26MMA_64x128x16_F32F16F16_SSILNSO_5MajorE0ELSQ_0ELNSO_7ScaleInE1ELSR_1EEEEEENS4_6LayoutISD_NS5_IJSC_NSA_ILi0EEESV_EEEEENS5_IJNS4_10UnderscoreESY_SY_EEEEENS4_13SM90_TMA_LOADENS4_14ComposedLayoutINS4_7SwizzleILi3ELi4ELi3EEENS4_18smem_ptr_flag_bitsILi16EEENSU_INS5_IJNSA_ILi8EEENSA_ILi64EEEEEENS5_IJS18_SC_EEEEEEEvNS4_8identityENS4_23SM90_TMA_LOAD_MULTICASTES1C_vS1D_EENS_8epilogue10collective6detail29Sm90TmaWarpSpecializedAdapterINS1H_15DefaultEpilogueISJ_SK_SK_NS1G_6thread17LinearCombinationISJ_Li1EffLNS1L_9ScaleType4KindE0ELNS_15FloatRoundStyleE2ESJ_EENS1_15EpilogueDefaultEEEEEvvEEEEvNT_6ParamsE)
        /*0014*/ 	.word	0x00000000


	//----- nvinfo : EIATTR_MIN_STACK_SIZE
	.align		4
.L_17:
        /*0018*/ 	.byte	0x04, 0x12
        /*001a*/ 	.short	(.L_19 - .L_18)
	.align		4
.L_18:
        /*001c*/ 	.word	index@(_ZN7cutlass13device_kernelINS_4gemm6kernel13GemmUniversalIN4cute5tupleIJiiiiEEENS1_10collective13CollectiveMmaINS1_34MainloopSm90TmaGmmaWarpSpecializedILi2ENS5_IJNS4_1CILi2EEENSA_ILi1EEESC_EEENS1_35KernelTmaWarpSpecializedCooperativeEEENS5_IJNSA_ILi192EEENSA_ILi128EEESH_EEENS_6half_tENS5_IJlSC_lEEESJ_SK_NS4_8TiledMMAINS4_8MMA_AtomIJNS4_4SM904GMMA26MMA_64x128x16_F32F16F16_SSILNSO_5MajorE0ELSQ_0ELNSO_7ScaleInE1ELSR_1EEEEEENS4_6LayoutISD_NS5_IJSC_NSA_ILi0EEESV_EEEEENS5_IJNS4_10UnderscoreESY_SY_EEEEENS4_13SM90_TMA_LOADENS4_14ComposedLayoutINS4_7SwizzleILi3ELi4ELi3EEENS4_18smem_ptr_flag_bitsILi16EEENSU_INS5_IJNSA_ILi8EEENSA_ILi64EEEEEENS5_IJS18_SC_EEEEEEEvNS4_8identityENS4_23SM90_TMA_LOAD_MULTICASTES1C_vS1D_EENS_8epilogue10collective6detail29Sm90TmaWarpSpecializedAdapterINS1H_15DefaultEpilogueISJ_SK_SK_NS1G_6thread17LinearCombinationISJ_Li1EffLNS1L_9ScaleType4KindE0ELNS_15FloatRoundStyleE2ESJ_EENS1_15EpilogueDefaultEEEEEvvEEEEvNT_6ParamsE)
        /*0020*/ 	.word	0x00000000
.L_19:


//--------------------- .nv.compat                --------------------------
	.section	.nv.compat,"",@"SHT_CUDA_COMPAT_INFO"
	.align	4
        /*0000*/ 	.byte	0x02, 0x09, 0x01, 0x00, 0x02, 0x02, 0x04, 0x00, 0x02, 0x05, 0x05, 0x00, 0x03, 0x07, 0x01, 0x01
        /*0010*/ 	.byte	0x02, 0x03, 0x01, 0x00, 0x02, 0x06, 0x01, 0x00, 0x04, 0x0b, 0x08, 0x00, 0x00, 0x00, 0x00, 0x00
        /*0020*/ 	.byte	0x00, 0x00, 0x00, 0x00


//--------------------- .nv.info._ZN7cutlass13device_kernelINS_4gemm6kernel13GemmUniversalIN4cute5tupleIJiiiiEEENS1_10collective13CollectiveMmaINS1_34MainloopSm90TmaGmmaWarpSpecializedILi2ENS5_IJNS4_1CILi2EEENSA_ILi1EEESC_EEENS1_35KernelTmaWarpSpecializedCooperativeEEENS5_IJNSA_ILi192EEENSA_ILi128EEESH_EEENS_6half_tENS5_IJlSC_lEEESJ_SK_NS4_8TiledMMAINS4_8MMA_AtomIJNS4_4SM904GMMA26MMA_64x128x16_F32F16F16_SSILNSO_5MajorE0ELSQ_0ELNSO_7ScaleInE1ELSR_1EEEEEENS4_6LayoutISD_NS5_IJSC_NSA_ILi0EEESV_EEEEENS5_IJNS4_10UnderscoreESY_SY_EEEEENS4_13SM90_TMA_LOADENS4_14ComposedLayoutINS4_7SwizzleILi3ELi4ELi3EEENS4_18smem_ptr_flag_bitsILi16EEENSU_INS5_IJNSA_ILi8EEENSA_ILi64EEEEEENS5_IJS18_SC_EEEEEEEvNS4_8identityENS4_23SM90_TMA_LOAD_MULTICASTES1C_vS1D_EENS_8epilogue10collective6detail29Sm90TmaWarpSpecializedAdapterINS1H_15DefaultEpilogueISJ_SK_SK_NS1G_6thread17LinearCombinationISJ_Li1EffLNS1L_9ScaleType4KindE0ELNS_15FloatRoundStyleE2ESJ_EENS1_15EpilogueDefaultEEEEEvvEEEEvNT_6ParamsE --------------------------
	.section	.nv.info._ZN7cutlass13device_kernelINS_4gemm6kernel13GemmUniversalIN4cute5tupleIJiiiiEEENS1_10collective13CollectiveMmaINS1_34MainloopSm90TmaGmmaWarpSpecializedILi2ENS5_IJNS4_1CILi2EEENSA_ILi1EEESC_EEENS1_35KernelTmaWarpSpecializedCooperativeEEENS5_IJNSA_ILi192EEENSA_ILi128EEESH_EEENS_6half_tENS5_IJlSC_lEEESJ_SK_NS4_8TiledMMAINS4_8MMA_AtomIJNS4_4SM904GMMA26MMA_64x128x16_F32F16F16_SSILNSO_5MajorE0ELSQ_0ELNSO_7ScaleInE1ELSR_1EEEEEENS4_6LayoutISD_NS5_IJSC_NSA_ILi0EEESV_EEEEENS5_IJNS4_10UnderscoreESY_SY_EEEEENS4_13SM90_TMA_LOADENS4_14ComposedLayoutINS4_7SwizzleILi3ELi4ELi3EEENS4_18smem_ptr_flag_bitsILi16EEENSU_INS5_IJNSA_ILi8EEENSA_ILi64EEEEEENS5_IJS18_SC_EEEEEEEvNS4_8identityENS4_23SM90_TMA_LOAD_MULTICASTES1C_vS1D_EENS_8epilogue10collective6detail29Sm90TmaWarpSpecializedAdapterINS1H_15DefaultEpilogueISJ_SK_SK_NS1G_6thread17LinearCombinationISJ_Li1EffLNS1L_9ScaleType4KindE0ELNS_15FloatRoundStyleE2ESJ_EENS1_15EpilogueDefaultEEEEEvvEEEEvNT_6ParamsE,"",@"SHT_CUDA_INFO"
	.sectionflags	@""
	.align	4


	//----- nvinfo : EIATTR_CUDA_API_VERSION
	.align		4
        /*0000*/ 	.byte	0x04, 0x37
        /*0002*/ 	.short	(.L_21 - .L_20)
.L_20:
        /*0004*/ 	.word	0x00000082


	//----- nvinfo : EIATTR_KPARAM_INFO
	.align		4
.L_21:
        /*0008*/ 	.byte	0x04, 0x17
        /*000a*/ 	.short	(.L_23 - .L_22)
.L_22:
        /*000c*/ 	.word	0x00000000
        /*0010*/ 	.short	0x0000
        /*0012*/ 	.short	0x0070
        /*0014*/ 	.byte	0x00, 0xf0, 0x01, 0x10


	//----- nvinfo : EIATTR_SPARSE_MMA_MASK
	.align		4
.L_23:
        /*0018*/ 	.byte	0x03, 0x50
        /*001a*/ 	.short	0x0000


	//----- nvinfo : EIATTR_MAXREG_COUNT
	.align		4
        /*001c*/ 	.byte	0x03, 0x1b
        /*001e*/ 	.short	0x00a8


	//----- nvinfo : EIATTR_NUM_BARRIERS
	.align		4
        /*0020*/ 	.byte	0x02, 0x4c
        /*0022*/ 	.byte	0x01
	.zero		1


	//----- nvinfo : EIATTR_EXTERNS
	.align		4
        /*0024*/ 	.byte	0x04, 0x0f
        /*0026*/ 	.short	(.L_25 - .L_24)


	//   ....[0]....
	.align		4
.L_24:
        /*0028*/ 	.word	index@(__assertfail)


	//----- nvinfo : EIATTR_MERCURY_ISA_VERSION
	.align		4
.L_25:
        /*002c*/ 	.byte	0x03, 0x5f
        /*002e*/ 	.short	0x0101


	//----- nvinfo : EIATTR_INT_WARP_WIDE_INSTR_OFFSETS
	.align		4
        /*0030*/ 	.byte	0x04, 0x31
        /*0032*/ 	.short	(.L_27 - .L_26)


	//   ....[0]....
.L_26:
        /*0034*/ 	.word	0x00000440


	//   ....[1]....
        /*0038*/ 	.word	0x00000470


	//   ....[2]....
        /*003c*/ 	.word	0x00000630


	//   ....[3]....
        /*0040*/ 	.word	0x00002520


	//----- nvinfo : EIATTR_COOP_GROUP_MASK_REGIDS
	.align		4
.L_27:
        /*0044*/ 	.byte	0x04, 0x29
        /*0046*/ 	.short	(.L_29 - .L_28)


	//   ....[0]....
.L_28:
        /*0048*/ 	.word	0xffffffff


	//   ....[1]....
        /*004c*/ 	.word	0xffffffff


	//   ....[2]....
        /*0050*/ 	.word	0xffffffff


	//   ....[3]....
        /*0054*/ 	.word	0xffffffff


	//   ....[4]....
        /*0058*/ 	.word	0xffffffff


	//   ....[5]....
        /*005c*/ 	.word	0xffffffff


	//----- nvinfo : EIATTR_COOP_GROUP_INSTR_OFFSETS
	.align		4
.L_29:
        /*0060*/ 	.byte	0x04, 0x28
        /*0062*/ 	.short	(.L_31 - .L_30)


	//   ....[0]....
.L_30:
        /*0064*/ 	.word	0x00000060


	//   ....[1]....
        /*0068*/ 	.word	0x00000070


	//   ....[2]....
        /*006c*/ 	.word	0x00000130


	//   ....[3]....
        /*0070*/ 	.word	0x00000290


	//   ....[4]....
        /*0074*/ 	.word	0x000007b0


	//   ....[5]....
        /*0078*/ 	.word	0x00001200


	//----- nvinfo : EIATTR_REG_RECONFIG
	.align		4
.L_31:
        /*007c*/ 	.byte	0x01, 0x54
	.zero		2


	//----- nvinfo : EIATTR_SYSCALL_OFFSETS
	.align		4
        /*0080*/ 	.byte	0x04, 0x46
        /*0082*/ 	.short	(.L_33 - .L_32)


	//   ....[0]....
.L_32:
        /*0084*/ 	.word	0x000013c0


	//----- nvinfo : EIATTR_MBARRIER_INSTR_OFFSETS
	.align		4
.L_33:
        /*0088*/ 	.byte	0x04, 0x39
        /*008a*/ 	.short	(.L_35 - .L_34)


	//   ....[0]....
.L_34:
        /*008c*/ 	.word	0x00000230
        /*0090*/ 	.word	0x000000ff
        /*0094*/ 	.word	0x00000000
        /*0098*/ 	.short	0x0100
        /*009a*/ 	.byte	0x08
	.zero		1


	//   ....[1]....
        /*009c*/ 	.word	0x00000240
        /*00a0*/ 	.word	0x000000ff
        /*00a4*/ 	.word	0x00000010
        /*00a8*/ 	.short	0x0100
        /*00aa*/ 	.byte	0x08
	.zero		1


	//   ....[2]....
        /*00ac*/ 	.word	0x00000250
        /*00b0*/ 	.word	0x000000ff
        /*00b4*/ 	.word	0x00000008
        /*00b8*/ 	.short	0x0100
        /*00ba*/ 	.byte	0x08
	.zero		1


	//   ....[3]....
        /*00bc*/ 	.word	0x00000260
        /*00c0*/ 	.word	0x000000ff
        /*00c4*/ 	.word	0x00000018
        /*00c8*/ 	.short	0x0100
        /*00ca*/ 	.byte	0x08
	.zero		1


	//   ....[4]....
        /*00cc*/ 	.word	0x000006b0
        /*00d0*/ 	.word	0x000000ff
        /*00d4*/ 	.word	0x00000030
        /*00d8*/ 	.short	0x0100
        /*00da*/ 	.byte	0x06
	.zero		1


	//   ....[5]....
        /*00dc*/ 	.word	0x00000740
        /*00e0*/ 	.word	0x000000ff
        /*00e4*/ 	.word	0x00000038
        /*00e8*/ 	.short	0x0100
        /*00ea*/ 	.byte	0x06
	.zero		1


	//   ....[6]....
        /*00ec*/ 	.word	0x00001480
        /*00f0*/ 	.word	0x00000003
        /*00f4*/ 	.word	0x00000000
        /*00f8*/ 	.short	0x010a
        /*00fa*/ 	.byte	0x3f
	.zero		1


	//   ....[7]....
        /*00fc*/ 	.word	0x000014c0
        /*0100*/ 	.word	0x00000003
        /*0104*/ 	.word	0x00000000
        /*0108*/ 	.short	0x010a
        /*010a*/ 	.byte	0x3f
	.zero		1


	//   ....[8]....
        /*010c*/ 	.word	0x00001ce0
        /*0110*/ 	.word	0x00000005
        /*0114*/ 	.word	0x00000000
        /*0118*/ 	.short	0x010a
        /*011a*/ 	.byte	0x3f
	.zero		1


	//   ....[9]....
        /*011c*/ 	.word	0x00001d20
        /*0120*/ 	.word	0x00000005
        /*0124*/ 	.word	0x00000000
        /*0128*/ 	.short	0x010a
        /*012a*/ 	.byte	0x3f
	.zero		1


	//   ....[10]....
        /*012c*/ 	.word	0x000023c0
        /*0130*/ 	.word	0x00000005
        /*0134*/ 	.word	0x00000000
        /*0138*/ 	.short	0x0101
        /*013a*/ 	.byte	0x3f
	.zero		1


	//   ....[11]....
        /*013c*/ 	.word	0x000025a0
        /*0140*/ 	.word	0x00000003
        /*0144*/ 	.word	0x00000000
        /*0148*/ 	.short	0x0101
        /*014a*/ 	.byte	0x3f
	.zero		1


	//   ....[12]....
        /*014c*/ 	.word	0x0000bdb0
        /*0150*/ 	.word	0x00000014
        /*0154*/ 	.word	0x00000010
        /*0158*/ 	.short	0x010a
        /*015a*/ 	.byte	0x3f
	.zero		1


	//   ....[13]....
        /*015c*/ 	.word	0x0000c230
        /*0160*/ 	.word	0x00000005
        /*0164*/ 	.word	0x00000038
        /*0168*/ 	.short	0x0101
        /*016a*/ 	.byte	0x3f
	.zero		1


	//   ....[14]....
        /*016c*/ 	.word	0x0000c950
        /*0170*/ 	.word	0x00000007
        /*0174*/ 	.word	0x00000000
        /*0178*/ 	.short	0x010a
        /*017a*/ 	.byte	0x3f
	.zero		1


	//   ....[15]....
        /*017c*/ 	.word	0x0000c9d0
        /*0180*/ 	.word	0x00000003
        /*0184*/ 	.word	0x00000000
        /*0188*/ 	.short	0x010a
        /*018a*/ 	.byte	0x3f
	.zero		1


	//   ....[16]....
        /*018c*/ 	.word	0x0000ca30
        /*0190*/ 	.word	0x00000003
        /*0194*/ 	.word	0x00000000
        /*0198*/ 	.short	0x010a
        /*019a*/ 	.byte	0x3f
	.zero		1


	//   ....[17]....
        /*019c*/ 	.word	0x0000ca80
        /*01a0*/ 	.word	0x00000005
        /*01a4*/ 	.word	0x00000000
        /*01a8*/ 	.short	0x010a
        /*01aa*/ 	.byte	0x3f
	.zero		1


	//   ....[18]....
        /*01ac*/ 	.word	0x0000cb50
        /*01b0*/ 	.word	0x00000014
        /*01b4*/ 	.word	0x00000010
        /*01b8*/ 	.short	0x010a
        /*01ba*/ 	.byte	0x3f
	.zero		1


	//   ....[19]....
        /*01bc*/ 	.word	0x0000cc20
        /*01c0*/ 	.word	0x00000007
        /*01c4*/ 	.word	0x00000000
        /*01c8*/ 	.short	0x010a
        /*01ca*/ 	.byte	0x3f
	.zero		1


	//----- nvinfo : EIATTR_NUM_MBARRIERS
	.align		4
.L_35:
        /*01cc*/ 	.byte	0x03, 0x38
        /*01ce*/ 	.short	0x0006


	//----- nvinfo : EIATTR_EXIT_INSTR_OFFSETS
	.align		4
        /*01d0*/ 	.byte	0x04, 0x1c
        /*01d2*/ 	.short	(.L_37 - .L_36)


	//   ....[0]....
.L_36:
        /*01d4*/ 	.word	0x00000910


	//   ....[1]....
        /*01d8*/ 	.word	0x00001130


	//   ....[2]....
        /*01dc*/ 	.word	0x0000b4c0


	//   ....[3]....
        /*01e0*/ 	.word	0x0000ba20


	//   ....[4]....
        /*01e4*/ 	.word	0x0000ca20


	//----- nvinfo : EIATTR_MAX_THREADS
	.align		4
.L_37:
        /*01e8*/ 	.byte	0x04, 0x05
        /*01ea*/ 	.short	(.L_39 - .L_38)
.L_38:
        /*01ec*/ 	.word	0x00000180
        /*01f0*/ 	.word	0x00000001
        /*01f4*/ 	.word	0x00000001


	//----- nvinfo : EIATTR_CRS_STACK_SIZE
	.align		4
.L_39:
        /*01f8*/ 	.byte	0x04, 0x1e
        /*01fa*/ 	.short	(.L_41 - .L_40)
.L_40:
        /*01fc*/ 	.word	0x00000000


	//----- nvinfo : EIATTR_CBANK_PARAM_SIZE
	.align		4
.L_41:
        /*0200*/ 	.byte	0x03, 0x19
        /*0202*/ 	.short	0x0470


	//----- nvinfo : EIATTR_PARAM_CBANK
	.align		4
        /*0204*/ 	.byte	0x04, 0x0a
        /*0206*/ 	.short	(.L_43 - .L_42)
	.align		4
.L_42:
        /*0208*/ 	.word	index@(.nv.constant0._ZN7cutlass13device_kernelINS_4gemm6kernel13GemmUniversalIN4cute5tupleIJiiiiEEENS1_10collective13CollectiveMmaINS1_34MainloopSm90TmaGmmaWarpSpecializedILi2ENS5_IJNS4_1CILi2EEENSA_ILi1EEESC_EEENS1_35KernelTmaWarpSpecializedCooperativeEEENS5_IJNSA_ILi192EEENSA_ILi128EEESH_EEENS_6half_tENS5_IJlSC_lEEESJ_SK_NS4_8TiledMMAINS4_8MMA_AtomIJNS4_4SM904GMMA26MMA_64x128x16_F32F16F16_SSILNSO_5MajorE0ELSQ_0ELNSO_7ScaleInE1ELSR_1EEEEEENS4_6LayoutISD_NS5_IJSC_NSA_ILi0EEESV_EEEEENS5_IJNS4_10UnderscoreESY_SY_EEEEENS4_13SM90_TMA_LOADENS4_14ComposedLayoutINS4_7SwizzleILi3ELi4ELi3EEENS4_18smem_ptr_flag_bitsILi16EEENSU_INS5_IJNSA_ILi8EEENSA_ILi64EEEEEENS5_IJS18_SC_EEEEEEEvNS4_8identityENS4_23SM90_TMA_LOAD_MULTICASTES1C_vS1D_EENS_8epilogue10collective6detail29Sm90TmaWarpSpecializedAdapterINS1H_15DefaultEpilogueISJ_SK_SK_NS1G_6thread17LinearCombinationISJ_Li1EffLNS1L_9ScaleType4KindE0ELNS_15FloatRoundStyleE2ESJ_EENS1_15EpilogueDefaultEEEEEvvEEEEvNT_6ParamsE)
        /*020c*/ 	.short	0x0210
        /*020e*/ 	.short	0x0470


	//----- nvinfo : EIATTR_SW_WAR
	.align		4
.L_43:
        /*0210*/ 	.byte	0x04, 0x36
        /*0212*/ 	.short	(.L_45 - .L_44)
.L_44:
        /*0214*/ 	.word	0x00000008
.L_45:


//--------------------- .nv.callgraph             --------------------------
	.section	.nv.callgraph,"",@"SHT_CUDA_CALLGRAPH"
	.align	4
	.sectionentsize	8
	.align		4
        /*0000*/ 	.word	0x00000000
	.align		4
        /*0004*/ 	.word	0xffffffff
	.align		4
        /*0008*/ 	.word	index@(_ZN7cutlass13device_kernelINS_4gemm6kernel13GemmUniversalIN4cute5tupleIJiiiiEEENS1_10collective13CollectiveMmaINS1_34MainloopSm90TmaGmmaWarpSpecializedILi2ENS5_IJNS4_1CILi2EEENSA_ILi1EEESC_EEENS1_35KernelTmaWarpSpecializedCooperativeEEENS5_IJNSA_ILi192EEENSA_ILi128EEESH_EEENS_6half_tENS5_IJlSC_lEEESJ_SK_NS4_8TiledMMAINS4_8MMA_AtomIJNS4_4SM904GMMA26MMA_64x128x16_F32F16F16_SSILNSO_5MajorE0ELSQ_0ELNSO_7ScaleInE1ELSR_1EEEEEENS4_6LayoutISD_NS5_IJSC_NSA_ILi0EEESV_EEEEENS5_IJNS4_10UnderscoreESY_SY_EEEEENS4_13SM90_TMA_LOADENS4_14ComposedLayoutINS4_7SwizzleILi3ELi4ELi3EEENS4_18smem_ptr_flag_bitsILi16EEENSU_INS5_IJNSA_ILi8EEENSA_ILi64EEEEEENS5_IJS18_SC_EEEEEEEvNS4_8identityENS4_23SM90_TMA_LOAD_MULTICASTES1C_vS1D_EENS_8epilogue10collective6detail29Sm90TmaWarpSpecializedAdapterINS1H_15DefaultEpilogueISJ_SK_SK_NS1G_6thread17LinearCombinationISJ_Li1EffLNS1L_9ScaleType4KindE0ELNS_15FloatRoundStyleE2ESJ_EENS1_15EpilogueDefaultEEEEEvvEEEEvNT_6ParamsE)
	.align		4
        /*000c*/ 	.word	index@(__assertfail)
	.align		4
        /*0010*/ 	.word	0x00000000
	.align		4
        /*0014*/ 	.word	0xfffffffe
	.align		4
        /*0018*/ 	.word	0x00000000
	.align		4
        /*001c*/ 	.word	0xfffffffd
	.align		4
        /*0020*/ 	.word	0x00000000
	.align		4
        /*0024*/ 	.word	0xfffffffc


//--------------------- .nv.constant4             --------------------------
	.section	.nv.constant4,"a",@progbits
	.align	8
	.align		8
.nv.constant4:
        /*0000*/ 	.dword	__assertfail
	.align		8
        /*0008*/ 	.dword	__unnamed_1
	.align		8
        /*0010*/ 	.dword	_ZN39_INTERNAL_0caf3c84_4_k_cu_6e77b6e0_58664cuda3std3__45__cpo5beginE
	.align		8
        /*0018*/ 	.dword	_ZN39_INTERNAL_0caf3c84_4_k_cu_6e77b6e0_58664cuda3std3__45__cpo3endE
	.align		8
        /*0020*/ 	.dword	_ZN39_INTERNAL_0caf3c84_4_k_cu_6e77b6e0_58664cuda3std3__45__cpo6cbeginE
	.align		8
        /*0028*/ 	.dword	_ZN39_INTERNAL_0caf3c84_4_k_cu_6e77b6e0_58664cuda3std3__45__cpo4cendE
	.align		8
        /*0030*/ 	.dword	_ZN39_INTERNAL_0caf3c84_4_k_cu_6e77b6e0_58664cuda3std3__441_GLOBAL__N__0caf3c84_4_k_cu_6e77b6e0_58666ignoreE
	.align		8
        /*0038*/ 	.dword	_ZN39_INTERNAL_0caf3c84_4_k_cu_6e77b6e0_58664cuda3std3__419piecewise_constructE
	.align		8
        /*0040*/ 	.dword	_ZN39_INTERNAL_0caf3c84_4_k_cu_6e77b6e0_58664cuda3std3__48in_placeE
	.align		8
        /*0048*/ 	.dword	_ZN39_INTERNAL_0caf3c84_4_k_cu_6e77b6e0_58664cuda3std6ranges3__45__cpo4swapE
	.align		8
        /*0050*/ 	.dword	_ZN39_INTERNAL_0caf3c84_4_k_cu_6e77b6e0_58664cuda3std6ranges3__45__cpo9iter_moveE
	.align		8
        /*0058*/ 	.dword	_ZN39_INTERNAL_0caf3c84_4_k_cu_6e77b6e0_58664cute7productE
	.align		8
        /*0060*/ 	.dword	_ZN39_INTERNAL_0caf3c84_4_k_cu_6e77b6e0_58664cute1_E
	.align		8
        /*0068*/ 	.dword	$str$22
	.align		8
        /*0070*/ 	.dword	$str$23


//--------------------- .text._ZN7cutlass13device_kernelINS_4gemm6kernel13GemmUniversalIN4cute5tupleIJiiiiEEENS1_10collective13CollectiveMmaINS1_34MainloopSm90TmaGmmaWarpSpecializedILi2ENS5_IJNS4_1CILi2EEENSA_ILi1EEESC_EEENS1_35KernelTmaWarpSpecializedCooperativeEEENS5_IJNSA_ILi192EEENSA_ILi128EEESH_EEENS_6half_tENS5_IJlSC_lEEESJ_SK_NS4_8TiledMMAINS4_8MMA_AtomIJNS4_4SM904GMMA26MMA_64x128x16_F32F16F16_SSILNSO_5MajorE0ELSQ_0ELNSO_7ScaleInE1ELSR_1EEEEEENS4_6LayoutISD_NS5_IJSC_NSA_ILi0EEESV_EEEEENS5_IJNS4_10UnderscoreESY_SY_EEEEENS4_13SM90_TMA_LOADENS4_14ComposedLayoutINS4_7SwizzleILi3ELi4ELi3EEENS4_18smem_ptr_flag_bitsILi16EEENSU_INS5_IJNSA_ILi8EEENSA_ILi64EEEEEENS5_IJS18_SC_EEEEEEEvNS4_8identityENS4_23SM90_TMA_LOAD_MULTICASTES1C_vS1D_EENS_8epilogue10collective6detail29Sm90TmaWarpSpecializedAdapterINS1H_15DefaultEpilogueISJ_SK_SK_NS1G_6thread17LinearCombinationISJ_Li1EffLNS1L_9ScaleType4KindE0ELNS_15FloatRoundStyleE2ESJ_EENS1_15EpilogueDefaultEEEEEvvEEEEvNT_6ParamsE --------------------------
	.section	.text._ZN7cutlass13device_kernelINS_4gemm6kernel13GemmUniversalIN4cute5tupleIJiiiiEEENS1_10collective13CollectiveMmaINS1_34MainloopSm90TmaGmmaWarpSpecializedILi2ENS5_IJNS4_1CILi2EEENSA_ILi1EEESC_EEENS1_35KernelTmaWarpSpecializedCooperativeEEENS5_IJNSA_ILi192EEENSA_ILi128EEESH_EEENS_6half_tENS5_IJlSC_lEEESJ_SK_NS4_8TiledMMAINS4_8MMA_AtomIJNS4_4SM904GMMA26MMA_64x128x16_F32F16F16_SSILNSO_5MajorE0ELSQ_0ELNSO_7ScaleInE1ELSR_1EEEEEENS4_6LayoutISD_NS5_IJSC_NSA_ILi0EEESV_EEEEENS5_IJNS4_10UnderscoreESY_SY_EEEEENS4_13SM90_TMA_LOADENS4_14ComposedLayoutINS4_7SwizzleILi3ELi4ELi3EEENS4_18smem_ptr_flag_bitsILi16EEENSU_INS5_IJNSA_ILi8EEENSA_ILi64EEEEEENS5_IJS18_SC_EEEEEEEvNS4_8identityENS4_23SM90_TMA_LOAD_MULTICASTES1C_vS1D_EENS_8epilogue10collective6detail29Sm90TmaWarpSpecializedAdapterINS1H_15DefaultEpilogueISJ_SK_SK_NS1G_6thread17LinearCombinationISJ_Li1EffLNS1L_9ScaleType4KindE0ELNS_15FloatRoundStyleE2ESJ_EENS1_15EpilogueDefaultEEEEEvvEEEEvNT_6ParamsE,"ax",@progbits
	.align	128
.text._ZN7cutlass13device_kernelINS_4gemm6kernel13GemmUniversalIN4cute5tupleIJiiiiEEENS1_10collective13CollectiveMmaINS1_34MainloopSm90TmaGmmaWarpSpecializedILi2ENS5_IJNS4_1CILi2EEENSA_ILi1EEESC_EEENS1_35KernelTmaWarpSpecializedCooperativeEEENS5_IJNSA_ILi192EEENSA_ILi128EEESH_EEENS_6half_tENS5_IJlSC_lEEESJ_SK_NS4_8TiledMMAINS4_8MMA_AtomIJNS4_4SM904GMMA26MMA_64x128x16_F32F16F16_SSILNSO_5MajorE0ELSQ_0ELNSO_7ScaleInE1ELSR_1EEEEEENS4_6LayoutISD_NS5_IJSC_NSA_ILi0EEESV_EEEEENS5_IJNS4_10UnderscoreESY_SY_EEEEENS4_13SM90_TMA_LOADENS4_14ComposedLayoutINS4_7SwizzleILi3ELi4ELi3EEENS4_18smem_ptr_flag_bitsILi16EEENSU_INS5_IJNSA_ILi8EEENSA_ILi64EEEEEENS5_IJS18_SC_EEEEEEEvNS4_8identityENS4_23SM90_TMA_LOAD_MULTICASTES1C_vS1D_EENS_8epilogue10collective6detail29Sm90TmaWarpSpecializedAdapterINS1H_15DefaultEpilogueISJ_SK_SK_NS1G_6thread17LinearCombinationISJ_Li1EffLNS1L_9ScaleType4KindE0ELNS_15FloatRoundStyleE2ESJ_EENS1_15EpilogueDefaultEEEEEvvEEEEvNT_6ParamsE:
        .type           _ZN7cutlass13device_kernelINS_4gemm6kernel13GemmUniversalIN4cute5tupleIJiiiiEEENS1_10collective13CollectiveMmaINS1_34MainloopSm90TmaGmmaWarpSpecializedILi2ENS5_IJNS4_1CILi2EEENSA_ILi1EEESC_EEENS1_35KernelTmaWarpSpecializedCooperativeEEENS5_IJNSA_ILi192EEENSA_ILi128EEESH_EEENS_6half_tENS5_IJlSC_lEEESJ_SK_NS4_8TiledMMAINS4_8MMA_AtomIJNS4_4SM904GMMA26MMA_64x128x16_F32F16F16_SSILNSO_5MajorE0ELSQ_0ELNSO_7ScaleInE1ELSR_1EEEEEENS4_6LayoutISD_NS5_IJSC_NSA_ILi0EEESV_EEEEENS5_IJNS4_10UnderscoreESY_SY_EEEEENS4_13SM90_TMA_LOADENS4_14ComposedLayoutINS4_7SwizzleILi3ELi4ELi3EEENS4_18smem_ptr_flag_bitsILi16EEENSU_INS5_IJNSA_ILi8EEENSA_ILi64EEEEEENS5_IJS18_SC_EEEEEEEvNS4_8identityENS4_23SM90_TMA_LOAD_MULTICASTES1C_vS1D_EENS_8epilogue10collective6detail29Sm90TmaWarpSpecializedAdapterINS1H_15DefaultEpilogueISJ_SK_SK_NS1G_6thread17LinearCombinationISJ_Li1EffLNS1L_9ScaleType4KindE0ELNS_15FloatRoundStyleE2ESJ_EENS1_15EpilogueDefaultEEEEEvvEEEEvNT_6ParamsE,@function
        .size           _ZN7cutlass13device_kernelINS_4gemm6kernel13GemmUniversalIN4cute5tupleIJiiiiEEENS1_10collective13CollectiveMmaINS1_34MainloopSm90TmaGmmaWarpSpecializedILi2ENS5_IJNS4_1CILi2EEENSA_ILi1EEESC_EEENS1_35KernelTmaWarpSpecializedCooperativeEEENS5_IJNSA_ILi192EEENSA_ILi128EEESH_EEENS_6half_tENS5_IJlSC_lEEESJ_SK_NS4_8TiledMMAINS4_8MMA_AtomIJNS4_4SM904GMMA26MMA_64x128x16_F32F16F16_SSILNSO_5MajorE0ELSQ_0ELNSO_7ScaleInE1ELSR_1EEEEEENS4_6LayoutISD_NS5_IJSC_NSA_ILi0EEESV_EEEEENS5_IJNS4_10UnderscoreESY_SY_EEEEENS4_13SM90_TMA_LOADENS4_14ComposedLayoutINS4_7SwizzleILi3ELi4ELi3EEENS4_18smem_ptr_flag_bitsILi16EEENSU_INS5_IJNSA_ILi8EEENSA_ILi64EEEEEENS5_IJS18_SC_EEEEEEEvNS4_8identityENS4_23SM90_TMA_LOAD_MULTICASTES1C_vS1D_EENS_8epilogue10collective6detail29Sm90TmaWarpSpecializedAdapterINS1H_15DefaultEpilogueISJ_SK_SK_NS1G_6thread17LinearCombinationISJ_Li1EffLNS1L_9ScaleType4KindE0ELNS_15FloatRoundStyleE2ESJ_EENS1_15EpilogueDefaultEEEEEvvEEEEvNT_6ParamsE,(.L_x_319 - _ZN7cutlass13device_kernelINS_4gemm6kernel13GemmUniversalIN4cute5tupleIJiiiiEEENS1_10collective13CollectiveMmaINS1_34MainloopSm90TmaGmmaWarpSpecializedILi2ENS5_IJNS4_1CILi2EEENSA_ILi1EEESC_EEENS1_35KernelTmaWarpSpecializedCooperativeEEENS5_IJNSA_ILi192EEENSA_ILi128EEESH_EEENS_6half_tENS5_IJlSC_lEEESJ_SK_NS4_8TiledMMAINS4_8MMA_AtomIJNS4_4SM904GMMA26MMA_64x128x16_F32F16F16_SSILNSO_5MajorE0ELSQ_0ELNSO_7ScaleInE1ELSR_1EEEEEENS4_6LayoutISD_NS5_IJSC_NSA_ILi0EEESV_EEEEENS5_IJNS4_10UnderscoreESY_SY_EEEEENS4_13SM90_TMA_LOADENS4_14ComposedLayoutINS4_7SwizzleILi3ELi4ELi3EEENS4_18smem_ptr_flag_bitsILi16EEENSU_INS5_IJNSA_ILi8EEENSA_ILi64EEEEEENS5_IJS18_SC_EEEEEEEvNS4_8identityENS4_23SM90_TMA_LOAD_MULTICASTES1C_vS1D_EENS_8epilogue10collective6detail29Sm90TmaWarpSpecializedAdapterINS1H_15DefaultEpilogueISJ_SK_SK_NS1G_6thread17LinearCombinationISJ_Li1EffLNS1L_9ScaleType4KindE0ELNS_15FloatRoundStyleE2ESJ_EENS1_15EpilogueDefaultEEEEEvvEEEEvNT_6ParamsE)
        .other          _ZN7cutlass13device_kernelINS_4gemm6kernel13GemmUniversalIN4cute5tupleIJiiiiEEENS1_10collective13CollectiveMmaINS1_34MainloopSm90TmaGmmaWarpSpecializedILi2ENS5_IJNS4_1CILi2EEENSA_ILi1EEESC_EEENS1_35KernelTmaWarpSpecializedCooperativeEEENS5_IJNSA_ILi192EEENSA_ILi128EEESH_EEENS_6half_tENS5_IJlSC_lEEESJ_SK_NS4_8TiledMMAINS4_8MMA_AtomIJNS4_4SM904GMMA26MMA_64x128x16_F32F16F16_SSILNSO_5MajorE0ELSQ_0ELNSO_7ScaleInE1ELSR_1EEEEEENS4_6LayoutISD_NS5_IJSC_NSA_ILi0EEESV_EEEEENS5_IJNS4_10UnderscoreESY_SY_EEEEENS4_13SM90_TMA_LOADENS4_14ComposedLayoutINS4_7SwizzleILi3ELi4ELi3EEENS4_18smem_ptr_flag_bitsILi16EEENSU_INS5_IJNSA_ILi8EEENSA_ILi64EEEEEENS5_IJS18_SC_EEEEEEEvNS4_8identityENS4_23SM90_TMA_LOAD_MULTICASTES1C_vS1D_EENS_8epilogue10collective6detail29Sm90TmaWarpSpecializedAdapterINS1H_15DefaultEpilogueISJ_SK_SK_NS1G_6thread17LinearCombinationISJ_Li1EffLNS1L_9ScaleType4KindE0ELNS_15FloatRoundStyleE2ESJ_EENS1_15EpilogueDefaultEEEEEvvEEEEvNT_6ParamsE,@"STO_CUDA_ENTRY STV_DEFAULT"
_ZN7cutlass13device_kernelINS_4gemm6kernel13GemmUniversalIN4cute5tupleIJiiiiEEENS1_10collective13CollectiveMmaINS1_34MainloopSm90TmaGmmaWarpSpecializedILi2ENS5_IJNS4_1CILi2EEENSA_ILi1EEESC_EEENS1_35KernelTmaWarpSpecializedCooperativeEEENS5_IJNSA_ILi192EEENSA_ILi128EEESH_EEENS_6half_tENS5_IJlSC_lEEESJ_SK_NS4_8TiledMMAINS4_8MMA_AtomIJNS4_4SM904GMMA26MMA_64x128x16_F32F16F16_SSILNSO_5MajorE0ELSQ_0ELNSO_7ScaleInE1ELSR_1EEEEEENS4_6LayoutISD_NS5_IJSC_NSA_ILi0EEESV_EEEEENS5_IJNS4_10UnderscoreESY_SY_EEEEENS4_13SM90_TMA_LOADENS4_14ComposedLayoutINS4_7SwizzleILi3ELi4ELi3EEENS4_18smem_ptr_flag_bitsILi16EEENSU_INS5_IJNSA_ILi8EEENSA_ILi64EEEEEENS5_IJS18_SC_EEEEEEEvNS4_8identityENS4_23SM90_TMA_LOAD_MULTICASTES1C_vS1D_EENS_8epilogue10collective6detail29Sm90TmaWarpSpecializedAdapterINS1H_15DefaultEpilogueISJ_SK_SK_NS1G_6thread17LinearCombinationISJ_Li1EffLNS1L_9ScaleType4KindE0ELNS_15FloatRoundStyleE2ESJ_EENS1_15EpilogueDefaultEEEEEvvEEEEvNT_6ParamsE:
[----:B------:R-:W0:Y:S01]  /*0000*/  LDC R1, c[0x0][0x28] ;  /* 0x00000a00ff017b82 */ /* 0x000e220000000800 */
[----:B------:R-:W1:Y:S01]  /*0010*/  S2R R18, SR_TID.X ;  /* 0x0000000000127919 */ /* 0x000e620000002100 */
[----:B------:R-:W-:Y:S01]  /*0020*/  ELECT P0, URZ, PT ;  /* 0x00000000003f782f */ /* 0x000fe20003800000 */
[----:B------:R-:W-:Y:S01]  /*0030*/  BSSY B0, `(.L_x_0) ;  /* 0x000000f000007945 */ /* 0x000fe20003800000 */
[--C-:B-1----:R-:W-:Y:S02]  /*0040*/  SHF.R.U32.HI R0, RZ, 0x5, R18.reuse ;  /* 0x00000005ff007819 */ /* 0x102fe40000011612 */
[----:B------:R-:W-:-:S03]  /*0050*/  SHF.R.U32.HI R3, RZ, 0x7, R18 ;  /* 0x00000007ff037819 */ /* 0x000fc60000011612 */
[----:B------:R-:W1:Y:S04]  /*0060*/  SHFL.IDX PT, R2, R0, RZ, 0x1f ;  /* 0x00001fff00027589 */ /* 0x000e6800000e0000 */
[----:B------:R2:W3:Y:S01]  /*0070*/  SHFL.IDX PT, R5, R3, RZ, 0x1f ;  /* 0x00001fff03057589 */ /* 0x0004e200000e0000 */
[----:B-1----:R-:W-:-:S13]  /*0080*/  ISETP.NE.OR P0, PT, R2, RZ, !P0 ;  /* 0x000000ff0200720c */ /* 0x002fda0004705670 */
[----:B0-23--:R-:W-:Y:S05]  /*0090*/  @P0 BRA `(.L_x_1) ;  /* 0x0000000000200947 */ /* 0x00dfea0003800000 */
[----:B------:R-:W-:Y:S02]  /*00a0*/  ULDC.64 UR4, c[0x0][0x198] ;  /* 0x0000660000047ab9 */ /* 0x000fe40000000a00 */
[----:B------:R-:W-:Y:S02]  /*00b0*/  UIADD3 UR6, UP0, UR4, 0xf0, URZ ;  /* 0x000000f004067890 */ /* 0x000fe4000ff1e03f */
[----:B------:R-:W-:Y:S02]  /*00c0*/  UIADD3 UR4, UP1, UR4, 0x1f0, URZ ;  /* 0x000001f004047890 */ /* 0x000fe4000ff3e03f */
[----:B------:R-:W-:Y:S02]  /*00d0*/  UIADD3.X UR7, URZ, UR5, URZ, UP0, !UPT ;  /* 0x000000053f077290 */ /* 0x000fe400087fe43f */
[----:B------:R-:W-:-:S07]  /*00e0*/  UIADD3.X UR5, URZ, UR5, URZ, UP1, !UPT ;  /* 0x000000053f057290 */ /* 0x000fce0008ffe43f */
[----:B------:R0:W-:Y:S02]  /*00f0*/  UTMACCTL.PF [UR6] ;  /* 0x00000000060079b9 */ /* 0x0001e40008040000 */
[----:B------:R0:W-:Y:S02]  /*0100*/  UTMACCTL.PF [UR4] ;  /* 0x00000000040079b9 */ /* 0x0001e40008040000 */
[----:B0-----:R-:W-:Y:S01]  /*0110*/  NOP ;  /* 0x0000000000007918 */ /* 0x001fe20000000000 */
.L_x_1:
[----:B------:R-:W-:Y:S05]  /*0120*/  BSYNC B0 ;  /* 0x0000000000007941 */ /* 0x000fea0003800000 */
.L_x_0:
[----:B------:R-:W0:Y:S02]  /*0130*/  SHFL.IDX PT, R3, R0, RZ, 0x1f ;  /* 0x00001fff00037589 */ /* 0x000e2400000e0000 */
[----:B0-----:R-:W-:-:S13]  /*0140*/  ISETP.NE.AND P0, PT, R3, RZ, PT ;  /* 0x000000ff0300720c */ /* 0x001fda0003f05270 */
[----:B------:R-:W-:Y:S05]  /*0150*/  @P0 BRA `(.L_x_2) ;  /* 0x0000000000480947 */ /* 0x000fea0003800000 */
[----:B------:R-:W0:Y:S01]  /*0160*/  S2UR UR8, SR_CgaCtaId ;  /* 0x00000000000879c3 */ /* 0x000e220000008800 */
[----:B------:R-:W-:Y:S01]  /*0170*/  UMOV UR4, 0x400 ;  /* 0x0000040000047882 */ /* 0x000fe20000000000 */
[----:B------:R-:W-:Y:S01]  /*0180*/  UMOV UR5, 0x1 ;  /* 0x0000000100057882 */ /* 0x000fe20000000000 */
[----:B------:R-:W-:Y:S01]  /*0190*/  UMOV UR6, 0x4 ;  /* 0x0000000400067882 */ /* 0x000fe20000000000 */
[----:B------:R-:W-:Y:S01]  /*01a0*/  ELECT P0, URZ, PT ;  /* 0x00000000003f782f */ /* 0x000fe20003800000 */
[----:B------:R-:W-:-:S04]  /*01b0*/  UIADD3 UR6, -UR6, 0x100000, URZ ;  /* 0x0010000006067890 */ /* 0x000fc8000fffe13f */
[----:B------:R-:W-:Y:S02]  /*01c0*/  USHF.L.U32 UR7, UR6, 0xb, URZ ;  /* 0x0000000b06077899 */ /* 0x000fe4000800063f */
[----:B------:R-:W-:Y:S02]  /*01d0*/  USHF.L.U32 UR6, UR6, 0x1, URZ ;  /* 0x0000000106067899 */ /* 0x000fe4000800063f */
[----:B0-----:R-:W-:Y:S02]  /*01e0*/  ULEA UR8, UR8, UR4, 0x18 ;  /* 0x0000000408087291 */ /* 0x001fe4000f8ec03f */
[----:B------:R-:W-:-:S04]  /*01f0*/  UIADD3 UR4, -UR5, 0x100000, URZ ;  /* 0x0010000005047890 */ /* 0x000fc8000fffe13f */
[----:B------:R-:W-:Y:S02]  /*0200*/  USHF.L.U32 UR5, UR4, 0xb, URZ ;  /* 0x0000000b04057899 */ /* 0x000fe4000800063f */
[----:B------:R-:W-:Y:S01]  /*0210*/  USHF.L.U32 UR4, UR4, 0x1, URZ ;  /* 0x0000000104047899 */ /* 0x000fe2000800063f */
[----:B------:R-:W0:Y:S11]  /*0220*/  FENCE.VIEW.ASYNC.S ;  /* 0x00000000000073c6 */ /* 0x000e360000000000 */
[----:B0-----:R0:W1:Y:S01]  /*0230*/  SYNCS.EXCH.64 URZ, [UR8], UR4 ;  /* 0x00000004083f75b2 */ /* 0x0010620008000100 */
[----:B------:R0:W2:Y:S01]  /*0240*/  SYNCS.EXCH.64 URZ, [UR8+0x10], UR6 ;  /* 0x00001006083f75b2 */ /* 0x0000a20008000100 */
[----:B------:R0:W3:Y:S01]  /*0250*/  SYNCS.EXCH.64 URZ, [UR8+0x8], UR4 ;  /* 0x00000804083f75b2 */ /* 0x0000e20008000100 */
[----:B------:R0:W4:Y:S01]  /*0260*/  SYNCS.EXCH.64 URZ, [UR8+0x18], UR6 ;  /* 0x00001806083f75b2 */ /* 0x0001220008000100 */
[----:B------:R-:W-:Y:S01]  /*0270*/  NOP ;  /* 0x0000000000007918 */ /* 0x000fe20000000000 */
.L_x_2:
[----:B------:R-:W-:Y:S01]  /*0280*/  SHF.R.S32.HI R7, RZ, 0x1f, R18 ;  /* 0x0000001fff077819 */ /* 0x000fe20000011412 */
[----:B------:R-:W5:Y:S01]  /*0290*/  SHFL.IDX PT, R0, R0, RZ, 0x1f ;  /* 0x00001fff00007589 */ /* 0x000f6200000e0000 */
[----:B0-----:R-:W0:Y:S01]  /*02a0*/  S2UR UR8, SR_CTAID.X ;  /* 0x00000000000879c3 */ /* 0x001e220000002500 */
[----:B------:R-:W-:Y:S02]  /*02b0*/  ELECT P0, URZ, PT ;  /* 0x00000000003f782f */ /* 0x000fe40003800000 */
[----:B------:R-:W-:Y:S01]  /*02c0*/  LEA.HI R7, R7, R18, RZ, 0x7 ;  /* 0x0000001207077211 */ /* 0x000fe200078f38ff */
[----:B------:R-:W1:Y:S01]  /*02d0*/  S2R R4, SR_CTAID.Y ;  /* 0x0000000000047919 */ /* 0x000e620000002600 */
[----:B------:R-:W-:Y:S01]  /*02e0*/  SHF.R.S32.HI R8, RZ, 0x1f, R3 ;  /* 0x0000001fff087819 */ /* 0x000fe20000011403 */
[----:B------:R-:W-:Y:S01]  /*02f0*/  ULDC UR4, c[0x0][0x150] ;  /* 0x0000540000047ab9 */ /* 0x000fe20000000800 */
[----:B------:R-:W-:Y:S01]  /*0300*/  LOP3.LUT R7, R7, 0xffffff80, RZ, 0xc0, !PT ;  /* 0xffffff8007077812 */ /* 0x000fe200078ec0ff */
[----:B------:R-:W-:Y:S01]  /*0310*/  NOP ;  /* 0x0000000000007918 */ /* 0x000fe20000000000 */
[----:B------:R-:W-:Y:S01]  /*0320*/  LEA.HI R8, R8, R3, RZ, 0x2 ;  /* 0x0000000308087211 */ /* 0x000fe200078f10ff */
[----:B------:R-:W2:Y:S01]  /*0330*/  LDC R10, c[0x0][0x144] ;  /* 0x00005100ff0a7b82 */ /* 0x000ea20000000800 */
[----:B------:R-:W-:Y:S01]  /*0340*/  NOP ;  /* 0x0000000000007918 */ /* 0x000fe20000000000 */
[----:B------:R-:W-:Y:S01]  /*0350*/  IMAD.IADD R6, R18, 0x1, -R7 ;  /* 0x0000000112067824 */ /* 0x000fe200078e0a07 */
[----:B------:R-:W-:Y:S01]  /*0360*/  LOP3.LUT R8, R8, 0x3ffffffc, RZ, 0xc0, !PT ;  /* 0x3ffffffc08087812 */ /* 0x000fe200078ec0ff */
[----:B------:R-:W-:Y:S01]  /*0370*/  IMAD.MOV.U32 R22, RZ, RZ, 0x1 ;  /* 0x00000001ff167424 */ /* 0x000fe200078e00ff */
[----:B------:R-:W-:-:S02]  /*0380*/  ISETP.NE.AND P3, PT, R5, RZ, PT ;  /* 0x000000ff0500720c */ /* 0x000fc40003f65270 */
[----:B------:R-:W-:Y:S01]  /*0390*/  SHF.R.S32.HI R7, RZ, 0x1f, R6 ;  /* 0x0000001fff077819 */ /* 0x000fe20000011406 */
[----:B------:R-:W-:Y:S01]  /*03a0*/  IMAD.IADD R8, R3, 0x1, -R8 ;  /* 0x0000000103087824 */ /* 0x000fe200078e0a08 */
[----:B------:R-:W3:Y:S02]  /*03b0*/  LDC R13, c[0x0][0x140] ;  /* 0x00005000ff0d7b82 */ /* 0x000ee40000000800 */
[----:B------:R-:W-:Y:S02]  /*03c0*/  LEA.HI R7, R7, R6, RZ, 0x3 ;  /* 0x0000000607077211 */ /* 0x000fe400078f18ff */
[----:B-----5:R-:W-:Y:S02]  /*03d0*/  ISETP.NE.OR P0, PT, R0, RZ, !P0 ;  /* 0x000000ff0000720c */ /* 0x020fe40004705670 */
[--C-:B------:R-:W-:Y:S02]  /*03e0*/  SHF.R.S32.HI R0, RZ, 0x3, R7.reuse ;  /* 0x00000003ff007819 */ /* 0x100fe40000011407 */
[----:B------:R-:W-:-:S02]  /*03f0*/  SHF.R.S32.HI R7, RZ, 0x1f, R7 ;  /* 0x0000001fff077819 */ /* 0x000fc40000011407 */
[----:B0-----:R-:W-:Y:S02]  /*0400*/  I2FP.F32.U32 R9, UR8 ;  /* 0x0000000800097c45 */ /* 0x001fe40008201000 */
[----:B------:R-:W-:-:S03]  /*0410*/  LEA.HI R7, R7, R0, RZ, 0x2 ;  /* 0x0000000007077211 */ /* 0x000fc600078f10ff */
[----:B------:R-:W-:Y:S01]  /*0420*/  FMUL R9, R9, UR4 ;  /* 0x0000000409097c20 */ /* 0x000fe20008400000 */
[----:B------:R-:W-:Y:S01]  /*0430*/  LOP3.LUT R7, R7, 0xfffffffc, RZ, 0xc0, !PT ;  /* 0xfffffffc07077812 */ /* 0x000fe200078ec0ff */
[----:B------:R-:W-:Y:S01]  /*0440*/  VOTEU.ALL UP0, P0 ;  /* 0x00000000003f7886 */ /* 0x000fe20000000000 */
[----:B-1----:R-:W-:Y:S01]  /*0450*/  I2FP.F32.U32 R3, R4 ;  /* 0x0000000400037245 */ /* 0x002fe20000201000 */
[----:B------:R-:W-:Y:S01]  /*0460*/  ULDC UR4, c[0x0][0x154] ;  /* 0x0000550000047ab9 */ /* 0x000fe20000000800 */
[----:B------:R-:W-:Y:S01]  /*0470*/  VOTEU.ALL UP1, P0 ;  /* 0x00000000003f7886 */ /* 0x000fe20000020000 */
[----:B------:R-:W0:Y:S01]  /*0480*/  F2I.U32.TRUNC.NTZ R9, R9 ;  /* 0x0000000900097305 */ /* 0x000e22000020f000 */
[----:B------:R-:W-:Y:S01]  /*0490*/  IMAD.IADD R7, R0, 0x1, -R7 ;  /* 0x0000000100077824 */ /* 0x000fe200078e0a07 */
[----:B------:R-:W1:Y:S01]  /*04a0*/  @!UP0 S2UR UR7, SR_CgaCtaId ;  /* 0x00000000000789c3 */ /* 0x000e620000008800 */
[----:B------:R-:W-:Y:S01]  /*04b0*/  FMUL R12, R3, UR4 ;  /* 0x00000004030c7c20 */ /* 0x000fe20008400000 */
[----:B------:R-:W-:Y:S01]  /*04c0*/  UMOV UR4, 0x20 ;  /* 0x0000002000047882 */ /* 0x000fe20000000000 */
[----:B------:R-:W-:Y:S01]  /*04d0*/  IMAD R8, R8, 0x4, R7 ;  /* 0x0000000408087824 */ /* 0x000fe200078e0207 */
[----:B------:R-:W-:Y:S01]  /*04e0*/  @!UP0 UMOV UR6, 0x400 ;  /* 0x0000040000068882 */ /* 0x000fe20000000000 */
[----:B------:R-:W-:-:S04]  /*04f0*/  @!UP0 UIADD3 UR4, -UR4, 0x100000, URZ ;  /* 0x0010000004048890 */ /* 0x000fc8000fffe13f */
[----:B------:R-:W-:Y:S02]  /*0500*/  @!UP0 USHF.L.U32 UR5, UR4, 0xb, URZ ;  /* 0x0000000b04058899 */ /* 0x000fe4000800063f */
[----:B------:R-:W-:Y:S01]  /*0510*/  @!UP0 USHF.L.U32 UR4, UR4, 0x1, URZ ;  /* 0x0000000104048899 */ /* 0x000fe2000800063f */
[----:B---3--:R-:W-:Y:S01]  /*0520*/  ISETP.EQ.U32.AND P2, PT, R13, 0x1, PT ;  /* 0x000000010d00780c */ /* 0x008fe20003f42070 */
[----:B------:R-:W3:Y:S01]  /*0530*/  F2I.U32.TRUNC.NTZ R12, R12 ;  /* 0x0000000c000c7305 */ /* 0x000ee2000020f000 */
[----:B------:R-:W-:Y:S01]  /*0540*/  LEA.HI R0, R8, R8, RZ, 0x1 ;  /* 0x0000000808007211 */ /* 0x000fe200078f08ff */
[----:B------:R-:W5:Y:S03]  /*0550*/  LDC R7, c[0x0][0x148] ;  /* 0x00005200ff077b82 */ /* 0x000f660000000800 */
[----:B------:R-:W-:Y:S01]  /*0560*/  LOP3.LUT R11, R0, 0xfffffffe, RZ, 0xc0, !PT ;  /* 0xfffffffe000b7812 */ /* 0x000fe200078ec0ff */
[----:B0-----:R-:W-:Y:S01]  /*0570*/  IMAD.MOV R15, RZ, RZ, -R9 ;  /* 0x000000ffff0f7224 */ /* 0x001fe200078e0a09 */
[----:B------:R-:W-:-:S03]  /*0580*/  SHF.R.S32.HI R9, RZ, 0x1f, R2 ;  /* 0x0000001fff097819 */ /* 0x000fc60000011402 */
[----:B--2---:R-:W-:Y:S01]  /*0590*/  IMAD R3, R10, R15, UR8 ;  /* 0x000000080a037e24 */ /* 0x004fe2000f8e020f */
[----:B------:R-:W-:Y:S01]  /*05a0*/  LEA.HI R9, R9, R2, RZ, 0x2 ;  /* 0x0000000209097211 */ /* 0x000fe200078f10ff */
[C---:B------:R-:W-:Y:S02]  /*05b0*/  IMAD.IADD R0, R8.reuse, 0x1, -R11 ;  /* 0x0000000108007824 */ /* 0x040fe400078e0a0b */
[----:B------:R-:W-:Y:S01]  /*05c0*/  IMAD.SHL.U32 R11, R8, 0x4, RZ ;  /* 0x00000004080b7824 */ /* 0x000fe200078e00ff */
[----:B------:R-:W-:Y:S02]  /*05d0*/  LOP3.LUT R9, R9, 0xfffffffc, RZ, 0xc0, !PT ;  /* 0xfffffffc09097812 */ /* 0x000fe400078ec0ff */
[----:B------:R-:W-:Y:S01]  /*05e0*/  ISETP.NE.AND P4, PT, R0, R3, PT ;  /* 0x000000030000720c */ /* 0x000fe20003f85270 */
[----:B-1----:R-:W-:Y:S01]  /*05f0*/  @!UP0 ULEA UR6, UR7, UR6, 0x18 ;  /* 0x0000000607068291 */ /* 0x002fe2000f8ec03f */
[----:B------:R-:W-:Y:S01]  /*0600*/  LOP3.LUT R152, R8, 0xc, R11, 0x78, !PT ;  /* 0x0000000c08987812 */ /* 0x000fe200078e780b */
[----:B------:R-:W-:Y:S01]  /*0610*/  IMAD.IADD R0, R2, 0x1, -R9 ;  /* 0x0000000102007824 */ /* 0x000fe200078e0a09 */
[----:B---3--:R-:W-:Y:S01]  /*0620*/  IADD3 R24, -R12, RZ, RZ ;  /* 0x000000ff0c187210 */ /* 0x008fe20007ffe1ff */
[----:B------:R-:W-:Y:S01]  /*0630*/  VOTEU.ALL UP0, P0 ;  /* 0x00000000003f7886 */ /* 0x000fe20000000000 */
[----:B------:R-:W-:Y:S01]  /*0640*/  LOP3.LUT P0, RZ, R6, 0x7, RZ, 0xc0, !PT ;  /* 0x0000000706ff7812 */ /* 0x000fe2000780c0ff */
[----:B------:R-:W-:Y:S01]  /*0650*/  VIADD R6, R5, 0xffffffff ;  /* 0xffffffff05067836 */ /* 0x000fe20000000000 */
[----:B------:R-:W-:Y:S01]  /*0660*/  ISETP.NE.AND P1, PT, R0, 0x3, PT ;  /* 0x000000030000780c */ /* 0x000fe20003f25270 */
[----:B-----5:R-:W-:Y:S01]  /*0670*/  IMAD R9, R7, R24, R4 ;  /* 0x0000001807097224 */ /* 0x020fe200078e0204 */
[----:B------:R-:W-:-:S02]  /*0680*/  ISETP.LT.U32.AND P0, PT, R152, 0x2, !P0 ;  /* 0x000000029800780c */ /* 0x000fc40004701070 */
[----:B------:R-:W-:Y:S01]  /*0690*/  ISETP.EQ.OR P1, PT, R0, RZ, !P1 ;  /* 0x000000ff0000720c */ /* 0x000fe20004f22670 */
[----:B------:R-:W0:Y:S02]  /*06a0*/  FENCE.VIEW.ASYNC.S ;  /* 0x00000000000073c6 */ /* 0x000e240000000000 */
[----:B0-----:R0:W1:Y:S01]  /*06b0*/  @!UP0 SYNCS.EXCH.64 URZ, [UR6+0x30], UR4 ;  /* 0x00003004063f85b2 */ /* 0x0010620008000100 */
[----:B------:R-:W-:Y:S02]  /*06c0*/  @P4 LEA.HI R2, R152, R152, RZ, 0x1 ;  /* 0x0000009898024211 */ /* 0x000fe400078f08ff */
[----:B------:R-:W-:Y:S02]  /*06d0*/  ISETP.EQ.AND P1, PT, R5, RZ, P1 ;  /* 0x000000ff0500720c */ /* 0x000fe40000f22270 */
[----:B------:R-:W-:Y:S02]  /*06e0*/  @P4 SHF.R.S32.HI R2, RZ, 0x1, R2 ;  /* 0x00000001ff024819 */ /* 0x000fe40000011402 */
[----:B------:R-:W-:-:S02]  /*06f0*/  ISETP.GE.U32.AND P6, PT, R6, 0x2, PT ;  /* 0x000000020600780c */ /* 0x000fc40003fc6070 */
[----:B------:R-:W-:Y:S02]  /*0700*/  @P4 ISETP.NE.AND P5, PT, R2, R9, PT ;  /* 0x000000090200420c */ /* 0x000fe40003fa5270 */
[----:B------:R-:W-:Y:S02]  /*0710*/  SEL R9, RZ, 0x1, !P0 ;  /* 0x00000001ff097807 */ /* 0x000fe40004000000 */
[----:B------:R-:W-:Y:S02]  /*0720*/  @P4 SEL R22, RZ, 0x1, P5 ;  /* 0x00000001ff164807 */ /* 0x000fe40002800000 */
[----:B------:R-:W-:Y:S01]  /*0730*/  SEL R19, RZ, 0x1, !P1 ;  /* 0x00000001ff137807 */ /* 0x000fe20004800000 */
[----:B------:R0:W2:Y:S01]  /*0740*/  @!UP1 SYNCS.EXCH.64 URZ, [UR6+0x38], UR4 ;  /* 0x00003804063f95b2 */ /* 0x0000a20008000100 */
[----:B------:R-:W-:Y:S01]  /*0750*/  LOP3.LUT R22, R22, R9, RZ, 0xc0, !PT ;  /* 0x0000000916167212 */ /* 0x000fe200078ec0ff */
[----:B------:R-:W-:Y:S01]  /*0760*/  NOP ;  /* 0x0000000000007918 */ /* 0x000fe20000000000 */
[----:B------:R-:W-:Y:S01]  /*0770*/  SEL R19, R19, 0x2, P6 ;  /* 0x0000000213137807 */ /* 0x000fe20003000000 */
[----:B------:R-:W-:Y:S06]  /*0780*/  @!P2 BRA `(.L_x_3) ;  /* 0x000000000008a947 */ /* 0x000fec0003800000 */
[----:B-12-4-:R-:W-:Y:S01]  /*0790*/  UCGABAR_ARV ;  /* 0x00000000000079c7 */ /* 0x016fe20008000000 */
[----:B------:R-:W-:Y:S05]  /*07a0*/  BRA `(.L_x_4) ;  /* 0x0000000000047947 */ /* 0x000fea0003800000 */
.L_x_3:
[----:B-12-4-:R-:W-:Y:S01]  /*07b0*/  NOP ;  /* 0x0000000000007918 */ /* 0x016fe20000000000 */
.L_x_4:
[----:B------:R-:W1:Y:S01]  /*07c0*/  LDC R2, c[0x0][0x65c] ;  /* 0x00019700ff027b82 */ /* 0x000e620000000800 */
[----:B------:R-:W-:Y:S02]  /*07d0*/  IMAD.U32 R8, RZ, RZ, UR8 ;  /* 0x00000008ff087e24 */ /* 0x000fe4000f8e00ff */
[----:B------:R-:W-:Y:S01]  /*07e0*/  IMAD.MOV.U32 R9, RZ, RZ, RZ ;  /* 0x000000ffff097224 */ /* 0x000fe200078e00ff */
[----:B-1----:R-:W-:-:S04]  /*07f0*/  ISETP.NE.AND P1, PT, R2, 0x1, PT ;  /* 0x000000010200780c */ /* 0x002fc80003f25270 */
[----:B------:R-:W-:-:S09]  /*0800*/  P2R R5, PR, RZ, 0x2 ;  /* 0x00000002ff057803 */ /* 0x000fd20000000000 */
[----:B------:R-:W1:Y:S01]  /*0810*/  @P1 LDC R17, c[0x0][0x10] ;  /* 0x00000400ff111b82 */ /* 0x000e620000000800 */
[----:B------:R-:W-:Y:S02]  /*0820*/  @P1 IMAD.MOV.U32 R5, RZ, RZ, RZ ;  /* 0x000000ffff051224 */ /* 0x000fe400078e00ff */
[----:B------:R-:W-:-:S05]  /*0830*/  @P1 IMAD.MOV.U32 R13, RZ, RZ, RZ ;  /* 0x000000ffff0d1224 */ /* 0x000fca00078e00ff */
[----:B------:R-:W2:Y:S01]  /*0840*/  @!P1 LDC R11, c[0x0][0xc] ;  /* 0x00000300ff0b9b82 */ /* 0x000ea20000000800 */
[----:B-1----:R-:W-:-:S04]  /*0850*/  @P1 IMAD.WIDE.U32 R16, R17, UR8, R4 ;  /* 0x0000000811101c25 */ /* 0x002fc8000f8e0004 */
[----:B------:R-:W-:Y:S02]  /*0860*/  @P1 IMAD.IADD R17, R17, 0x1, R13 ;  /* 0x0000000111111824 */ /* 0x000fe400078e020d */
[----:B--2---:R-:W-:-:S04]  /*0870*/  @!P1 IMAD.WIDE.U32 R8, R4, R11, R8 ;  /* 0x0000000b04089225 */ /* 0x004fc800078e0008 */
[----:B------:R-:W-:Y:S01]  /*0880*/  @!P1 IMAD.MOV.U32 R16, RZ, RZ, R8 ;  /* 0x000000ffff109224 */ /* 0x000fe200078e0008 */
[----:B------:R-:W-:Y:S01]  /*0890*/  @!P1 MOV R17, R9 ;  /* 0x0000000900119202 */ /* 0x000fe20000000f00 */
[----:B------:R-:W-:Y:S06]  /*08a0*/  @!P2 BRA `(.L_x_5) ;  /* 0x00000000000ca947 */ /* 0x000fec0003800000 */
[----:B------:R-:W-:Y:S01]  /*08b0*/  UCGABAR_WAIT ;  /* 0x0000000000007dc7 */ /* 0x000fe20008000000 */
[----:B------:R-:W-:Y:S01]  /*08c0*/  CCTL.IVALL ;  /* 0x00000000ff00798f */ /* 0x000fe20002000000 */
[----:B------:R-:W-:Y:S05]  /*08d0*/  BRA `(.L_x_6) ;  /* 0x0000000000047947 */ /* 0x000fea0003800000 */
.L_x_5:
[----:B------:R-:W-:Y:S06]  /*08e0*/  BAR.SYNC.DEFER_BLOCKING 0x0 ;  /* 0x0000000000007b1d */ /* 0x000fec0000010000 */
.L_x_6:
[----:B------:R-:W-:Y:S05]  /*08f0*/  @!P3 BRA `(.L_x_7) ;  /* 0x000000a800f4b947 */ /* 0x000fea0003800000 */
[----:B------:R-:W-:-:S13]  /*0900*/  ISETP.GT.U32.AND P0, PT, R6, 0x1, PT ;  /* 0x000000010600780c */ /* 0x000fda0003f04070 */
[----:B0-----:R-:W-:Y:S05]  /*0910*/  @P0 EXIT ;  /* 0x000000000000094d */ /* 0x001fea0003800000 */
[----:B------:R-:W-:Y:S01]  /*0920*/  ULDC.64 UR4, c[0x0][0x650] ;  /* 0x0001940000047ab9 */ /* 0x000fe20000000a00 */
[----:B------:R-:W-:Y:S01]  /*0930*/  PRMT R0, RZ, 0x7610, R0 ;  /* 0x00007610ff007816 */ /* 0x000fe20000000000 */
[----:B------:R-:W-:Y:S01]  /*0940*/  IMAD.MOV.U32 R153, RZ, RZ, -0x1 ;  /* 0xffffffffff997424 */ /* 0x000fe200078e00ff */
[----:B------:R-:W-:Y:S01]  /*0950*/  ISETP.GE.U32.AND P0, PT, R16, UR4, PT ;  /* 0x0000000410007c0c */ /* 0x000fe2000bf06070 */
[----:B------:R-:W-:Y:S02]  /*0960*/  IMAD.MOV.U32 R154, RZ, RZ, -0x1 ;  /* 0xffffffffff9a7424 */ /* 0x000fe400078e00ff */
[----:B------:R-:W-:Y:S01]  /*0970*/  IMAD.MOV.U32 R23, RZ, RZ, -0x1 ;  /* 0xffffffffff177424 */ /* 0x000fe200078e00ff */
[----:B------:R-:W-:-:S13]  /*0980*/  ISETP.GE.U32.AND.EX P0, PT, R17, UR5, PT, P0 ;  /* 0x0000000511007c0c */ /* 0x000fda000bf06100 */
[----:B------:R-:W-:Y:S05]  /*0990*/  @P0 BRA `(.L_x_8) ;  /* 0x00000004002c0947 */ /* 0x000fea0003800000 */
[----:B------:R-:W0:Y:S01]  /*09a0*/  LDC.64 R20, c[0x0][0x628] ;  /* 0x00018a00ff147b82 */ /* 0x000e220000000a00 */
[----:B------:R-:W-:Y:S02]  /*09b0*/  IMAD.MOV.U32 R8, RZ, RZ, R16 ;  /* 0x000000ffff087224 */ /* 0x000fe400078e0010 */
[----:B------:R-:W-:-:S05]  /*09c0*/  IMAD.MOV.U32 R9, RZ, RZ, R17 ;  /* 0x000000ffff097224 */ /* 0x000fca00078e0011 */
[----:B------:R-:W1:Y:S08]  /*09d0*/  LDC R0, c[0x0][0x630] ;  /* 0x00018c00ff007b82 */ /* 0x000e700000000800 */
[----:B------:R-:W2:Y:S01]  /*09e0*/  LDC.64 R26, c[0x0][0x620] ;  /* 0x00018800ff1a7b82 */ /* 0x000ea20000000a00 */
[----:B0-----:R-:W-:-:S04]  /*09f0*/  ISETP.NE.U32.AND P0, PT, R20, RZ, PT ;  /* 0x000000ff1400720c */ /* 0x001fc80003f05070 */
[----:B------:R-:W-:-:S13]  /*0a00*/  ISETP.NE.AND.EX P0, PT, R21, RZ, PT, P0 ;  /* 0x000000ff1500720c */ /* 0x000fda0003f05300 */
[----:B-12---:R-:W-:Y:S05]  /*0a10*/  @!P0 BRA `(.L_x_9) ;  /* 0x0000000000288947 */ /* 0x006fea0003800000 */
[----:B------:R-:W0:Y:S02]  /*0a20*/  LDC R13, c[0x0][0x634] ;  /* 0x00018d00ff0d7b82 */ /* 0x000e240000000800 */
[----:B0-----:R-:W-:-:S05]  /*0a30*/  IADD3 R13, P0, R16, R13, RZ ;  /* 0x0000000d100d7210 */ /* 0x001fca0007f1e0ff */
[----:B------:R-:W-:-:S04]  /*0a40*/  IMAD.X R15, RZ, RZ, R17, P0 ;  /* 0x000000ffff0f7224 */ /* 0x000fc800000e0611 */
[----:B------:R-:W-:-:S04]  /*0a50*/  IMAD.WIDE.U32 R8, R15, R20, RZ ;  /* 0x000000140f087225 */ /* 0x000fc800078e00ff */
[----:B------:R-:W-:-:S04]  /*0a60*/  IMAD.WIDE.U32 R10, P0, R13, R21, R8 ;  /* 0x000000150d0a7225 */ /* 0x000fc80007800008 */
[----:B------:R-:W-:-:S04]  /*0a70*/  IMAD.WIDE.U32 R8, R13, R20, RZ ;  /* 0x000000140d087225 */ /* 0x000fc800078e00ff */
[----:B------:R-:W-:Y:S01]  /*0a80*/  IMAD.X R13, RZ, RZ, RZ, P0 ;  /* 0x000000ffff0d7224 */ /* 0x000fe200000e06ff */
[----:B------:R-:W-:Y:S01]  /*0a90*/  IADD3 RZ, P0, R9, R10, RZ ;  /* 0x0000000a09ff7210 */ /* 0x000fe20007f1e0ff */
[----:B------:R-:W-:-:S04]  /*0aa0*/  IMAD.MOV.U32 R12, RZ, RZ, R11 ;  /* 0x000000ffff0c7224 */ /* 0x000fc800078e000b */
[----:B------:R-:W-:-:S08]  /*0ab0*/  IMAD.WIDE.U32.X R8, R15, R21, R12, P0 ;  /* 0x000000150f087225 */ /* 0x000fd000000e040c */
.L_x_9:
[----:B------:R-:W0:Y:S01]  /*0ac0*/  LDC.64 R20, c[0x0][0x640] ;  /* 0x00019000ff147b82 */ /* 0x000e220000000a00 */
[--C-:B------:R-:W-:Y:S01]  /*0ad0*/  SHF.R.U64 R28, R8, R0, R9.reuse ;  /* 0x00000000081c7219 */ /* 0x100fe20000001209 */
[----:B------:R-:W-:Y:S01]  /*0ae0*/  IMAD R30, R7, R24, R4 ;  /* 0x00000018071e7224 */ /* 0x000fe200078e0204 */
[----:B------:R-:W-:Y:S01]  /*0af0*/  SHF.R.U32.HI R0, RZ, R0, R9 ;  /* 0x00000000ff007219 */ /* 0x000fe20000011609 */
[----:B------:R-:W-:Y:S01]  /*0b00*/  IMAD.MOV.U32 R23, RZ, RZ, 0x1 ;  /* 0x00000001ff177424 */ /* 0x000fe200078e00ff */
[----:B------:R-:W-:-:S03]  /*0b10*/  IADD3 R5, P0, RZ, -R28, RZ ;  /* 0x8000001cff057210 */ /* 0x000fc60007f1e0ff */
[----:B------:R-:W1:Y:S01]  /*0b20*/  LDC R6, c[0x0][0x618] ;  /* 0x00018600ff067b82 */ /* 0x000e620000000800 */
[----:B------:R-:W-:-:S05]  /*0b30*/  IADD3.X R9, RZ, ~R0, RZ, P0, !PT ;  /* 0x80000000ff097210 */ /* 0x000fca00007fe4ff */
[-C--:B------:R-:W-:Y:S02]  /*0b40*/  IMAD R0, R9, R26.reuse, RZ ;  /* 0x0000001a09007224 */ /* 0x080fe400078e02ff */
[----:B------:R-:W2:Y:S01]  /*0b50*/  LDC R11, c[0x0][0x608] ;  /* 0x00018200ff0b7b82 */ /* 0x000ea20000000800 */
[----:B------:R-:W-:-:S04]  /*0b60*/  IMAD.WIDE.U32 R8, R5, R26, R16 ;  /* 0x0000001a05087225 */ /* 0x000fc800078e0010 */
[----:B------:R-:W-:-:S03]  /*0b70*/  IMAD R5, R5, R27, R0 ;  /* 0x0000001b05057224 */ /* 0x000fc600078e0200 */
[----:B------:R-:W3:Y:S01]  /*0b80*/  LDC R12, c[0x0][0x658] ;  /* 0x00019600ff0c7b82 */ /* 0x000ee20000000800 */
[----:B0-----:R-:W-:Y:S01]  /*0b90*/  ISETP.NE.U32.AND P0, PT, R20, RZ, PT ;  /* 0x000000ff1400720c */ /* 0x001fe20003f05070 */
[----:B------:R-:W-:Y:S02]  /*0ba0*/  IMAD.IADD R5, R9, 0x1, R5 ;  /* 0x0000000109057824 */ /* 0x000fe400078e0205 */
[----:B------:R-:W-:Y:S01]  /*0bb0*/  IMAD.MOV.U32 R9, RZ, RZ, -0x1 ;  /* 0xffffffffff097424 */ /* 0x000fe200078e00ff */
[----:B------:R-:W-:-:S03]  /*0bc0*/  ISETP.NE.AND.EX P0, PT, R21, RZ, PT, P0 ;  /* 0x000000ff1500720c */ /* 0x000fc60003f05300 */
[----:B------:R-:W0:Y:S01]  /*0bd0*/  LDC R15, c[0x0][0x600] ;  /* 0x00018000ff0f7b82 */ /* 0x000e220000000800 */
[-CC-:B-1----:R-:W-:Y:S02]  /*0be0*/  SHF.R.U64 R13, R8, R6.reuse, R5.reuse ;  /* 0x00000006080d7219 */ /* 0x182fe40000001205 */
[----:B------:R-:W-:-:S05]  /*0bf0*/  SHF.R.U32.HI R0, RZ, R6, R5 ;  /* 0x00000006ff007219 */ /* 0x000fca0000011605 */
[----:B------:R-:W1:Y:S01]  /*0c00*/  LDC R14, c[0x0][0x648] ;  /* 0x00019200ff0e7b82 */ /* 0x000e620000000800 */
[-CC-:B--2---:R-:W-:Y:S02]  /*0c10*/  SHF.R.U64 R27, R13, R11.reuse, R0.reuse ;  /* 0x0000000b0d1b7219 */ /* 0x184fe40000001200 */
[----:B------:R-:W-:-:S05]  /*0c20*/  SHF.R.U32.HI R5, RZ, R11, R0 ;  /* 0x0000000bff057219 */ /* 0x000fca0000011600 */
[----:B------:R-:W2:Y:S01]  /*0c30*/  LDC R26, c[0x0][0x638] ;  /* 0x00018e00ff1a7b82 */ /* 0x000ea20000000800 */
[-CC-:B---3--:R-:W-:Y:S02]  /*0c40*/  SHF.R.U64 R24, R27, R12.reuse, R5.reuse ;  /* 0x0000000c1b187219 */ /* 0x188fe40000001205 */
[-C--:B------:R-:W-:Y:S02]  /*0c50*/  SHF.L.U32 R0, R9, R12.reuse, RZ ;  /* 0x0000000c09007219 */ /* 0x080fe400000006ff */
[----:B------:R-:W-:Y:S01]  /*0c60*/  SHF.R.U32.HI R5, RZ, R12, R5 ;  /* 0x0000000cff057219 */ /* 0x000fe20000011605 */
[----:B------:R-:W-:Y:S01]  /*0c70*/  IMAD.MOV.U32 R4, RZ, RZ, R24 ;  /* 0x000000ffff047224 */ /* 0x000fe200078e0018 */
[----:B------:R-:W-:Y:S01]  /*0c80*/  LOP3.LUT R10, RZ, R0, RZ, 0x33, !PT ;  /* 0x00000000ff0a7212 */ /* 0x000fe200078e33ff */
[----:B------:R-:W3:Y:S01]  /*0c90*/  LDC R25, c[0x0][0x610] ;  /* 0x00018400ff197b82 */ /* 0x000ee20000000800 */
[----:B------:R-:W-:Y:S05]  /*0ca0*/  @!P0 BRA `(.L_x_10) ;  /* 0x0000000000288947 */ /* 0x000fea0003800000 */
[----:B------:R-:W4:Y:S02]  /*0cb0*/  LDC R9, c[0x0][0x64c] ;  /* 0x00019300ff097b82 */ /* 0x000f240000000800 */
[----:B----4-:R-:W-:-:S05]  /*0cc0*/  IADD3 R9, P0, R24, R9, RZ ;  /* 0x0000000918097210 */ /* 0x010fca0007f1e0ff */
        /* <DEDUP_REMOVED lines=8> */
.L_x_10:
[----:B-1----:R-:W-:Y:S01]  /*0d50*/  SHF.R.U64 R4, R4, R14, R5 ;  /* 0x0000000e04047219 */ /* 0x002fe20000001205 */
[----:B0-----:R-:W-:Y:S01]  /*0d60*/  VIADD R6, R15, 0xffffffff ;  /* 0xffffffff0f067836 */ /* 0x001fe20000000000 */
[----:B------:R-:W-:Y:S01]  /*0d70*/  SHF.L.U32 R0, R23, R12, RZ ;  /* 0x0000000c17007219 */ /* 0x000fe200000006ff */
[----:B------:R-:W-:Y:S01]  /*0d80*/  IMAD.MOV.U32 R23, RZ, RZ, R28 ;  /* 0x000000ffff177224 */ /* 0x000fe200078e001c */
[----:B------:R-:W-:Y:S02]  /*0d90*/  LOP3.LUT R5, R27, R10, RZ, 0xc0, !PT ;  /* 0x0000000a1b057212 */ /* 0x000fe400078ec0ff */
[----:B------:R-:W-:Y:S02]  /*0da0*/  IADD3 R7, -R4, RZ, RZ ;  /* 0x000000ff04077210 */ /* 0x000fe40007ffe1ff */
[----:B------:R-:W-:Y:S01]  /*0db0*/  SEL R3, R3, R30, !P1 ;  /* 0x0000001e03037207 */ /* 0x000fe20004800000 */
[----:B------:R-:W-:Y:S01]  /*0dc0*/  IMAD R4, R0, R4, R5 ;  /* 0x0000000400047224 */ /* 0x000fe200078e0205 */
[----:B------:R-:W-:Y:S01]  /*0dd0*/  LOP3.LUT R6, R13, R6, RZ, 0xc0, !PT ;  /* 0x000000060d067212 */ /* 0x000fe200078ec0ff */
[----:B--2---:R-:W-:-:S02]  /*0de0*/  IMAD R0, R7, R26, R24 ;  /* 0x0000001a07007224 */ /* 0x004fc400078e0218 */
[----:B---3--:R-:W-:Y:S02]  /*0df0*/  IMAD R3, R4, R25, R3 ;  /* 0x0000001904037224 */ /* 0x008fe400078e0203 */
[----:B------:R-:W-:Y:S02]  /*0e00*/  IMAD.MOV.U32 R5, RZ, RZ, 0x1 ;  /* 0x00000001ff057424 */ /* 0x000fe400078e00ff */
[----:B------:R-:W-:-:S03]  /*0e10*/  IMAD R4, R0, R15, R6 ;  /* 0x0000000f00047224 */ /* 0x000fc600078e0206 */
[----:B------:R-:W-:Y:S02]  /*0e20*/  PRMT R0, R5, 0x7610, R0 ;  /* 0x0000761005007816 */ /* 0x000fe40000000000 */
[----:B------:R-:W-:Y:S02]  /*0e30*/  SEL R154, R4, R3, !P1 ;  /* 0x00000003049a7207 */ /* 0x000fe40004800000 */
[----:B------:R-:W-:-:S07]  /*0e40*/  SEL R153, R3, R4, !P1 ;  /* 0x0000000403997207 */ /* 0x000fce0004800000 */
.L_x_8:
[----:B------:R-:W-:-:S08]  /*0e50*/  NOP ;  /* 0x0000000000007918 */ /* 0x000fd00000000000 */
[----:B------:R-:W0:Y:S02]  /*0e60*/  USETMAXREG.TRY_ALLOC.CTAPOOL UP0, 0xe8 ;  /* 0x000000e8000079c8 */ /* 0x000e240008000600 */
[----:B0-----:R-:W-:-:S13]  /*0e70*/  PLOP3.LUT P0, PT, PT, PT, UP0, 0x80, 0x0 ;  /* 0x000000000000781c */ /* 0x001fda0003f0f008 */
[----:B------:R-:W-:Y:S05]  /*0e80*/  @!P0 BRA `(.L_x_8) ;  /* 0xfffffffc00f08947 */ /* 0x000fea000383ffff */
[----:B------:R-:W-:Y:S01]  /*0e90*/  ULDC.64 UR4, c[0x0][0x598] ;  /* 0x0001660000047ab9 */ /* 0x000fe20000000a00 */
[----:B------:R-:W-:Y:S01]  /*0ea0*/  ULDC.64 UR36, c[0x0][0x208] ;  /* 0x0000820000247ab9 */ /* 0x000fe20000000a00 */
[----:B------:R-:W-:-:S04]  /*0eb0*/  ISETP.NE.U32.AND P0, PT, RZ, UR4, PT ;  /* 0x00000004ff007c0c */ /* 0x000fc8000bf05070 */
[----:B------:R-:W-:-:S13]  /*0ec0*/  ISETP.NE.AND.EX P0, PT, RZ, UR5, PT, P0 ;  /* 0x00000005ff007c0c */ /* 0x000fda000bf05300 */
[----:B------:R-:W-:Y:S05]  /*0ed0*/  @!P0 BRA `(.L_x_11) ;  /* 0x00000000001c8947 */ /* 0x000fea0003800000 */
[----:B------:R-:W0:Y:S02]  /*0ee0*/  LDC.64 R4, c[0x0][0x598] ;  /* 0x00016600ff047b82 */ /* 0x000e240000000a00 */
[----:B0-----:R-:W2:Y:S02]  /*0ef0*/  LDG.E.64 R4, desc[UR36][R4.64] ;  /* 0x0000002404047981 */ /* 0x001ea4000c1e1b00 */
[----:B--2---:R-:W-:-:S04]  /*0f00*/  ISETP.NE.U32.AND P0, PT, R4, RZ, PT ;  /* 0x000000ff0400720c */ /* 0x004fc80003f05070 */
[----:B------:R-:W-:-:S13]  /*0f10*/  ISETP.NE.AND.EX P0, PT, R5, RZ, PT, P0 ;  /* 0x000000ff0500720c */ /* 0x000fda0003f05300 */
[----:B------:R-:W-:Y:S05]  /*0f20*/  @!P0 BRA `(.L_x_11) ;  /* 0x0000000000088947 */ /* 0x000fea0003800000 */
[----:B------:R0:W5:Y:S01]  /*0f30*/  LD.E R155, desc[UR36][R4.64] ;  /* 0x00000024049b7980 */ /* 0x000162000c101900 */
[----:B------:R-:W-:Y:S05]  /*0f40*/  BRA `(.L_x_12) ;  /* 0x0000000000247947 */ /* 0x000fea0003800000 */
.L_x_11:
[----:B------:R-:W-:Y:S02]  /*0f50*/  ULDC.64 UR4, c[0x0][0x588] ;  /* 0x0001620000047ab9 */ /* 0x000fe40000000a00 */
[----:B------:R-:W-:-:S04]  /*0f60*/  ISETP.NE.U32.AND P0, PT, RZ, UR4, PT ;  /* 0x00000004ff007c0c */ /* 0x000fc8000bf05070 */
[----:B------:R-:W-:-:S13]  /*0f70*/  ISETP.NE.AND.EX P0, PT, RZ, UR5, PT, P0 ;  /* 0x00000005ff007c0c */ /* 0x000fda000bf05300 */
[----:B------:R-:W-:Y:S05]  /*0f80*/  @!P0 BRA `(.L_x_13) ;  /* 0x00000000000c8947 */ /* 0x000fea0003800000 */
[----:B------:R-:W0:Y:S02]  /*0f90*/  LDC.64 R4, c[0x0][0x588] ;  /* 0x00016200ff047b82 */ /* 0x000e240000000a00 */
[----:B0-----:R1:W5:Y:S01]  /*0fa0*/  LDG.E R155, desc[UR36][R4.64] ;  /* 0x00000024049b7981 */ /* 0x001362000c1e1900 */
[----:B------:R-:W-:Y:S05]  /*0fb0*/  BRA `(.L_x_12) ;  /* 0x0000000000087947 */ /* 0x000fea0003800000 */
.L_x_13:
[----:B------:R-:W-:Y:S02]  /*0fc0*/  ULDC UR4, c[0x0][0x580] ;  /* 0x0001600000047ab9 */ /* 0x000fe40000000800 */
[----:B------:R-:W-:-:S07]  /*0fd0*/  IMAD.U32 R155, RZ, RZ, UR4 ;  /* 0x00000004ff9b7e24 */ /* 0x000fce000f8e00ff */
.L_x_12:
[----:B------:R-:W-:Y:S02]  /*0fe0*/  ULDC.64 UR4, c[0x0][0x5a0] ;  /* 0x0001680000047ab9 */ /* 0x000fe40000000a00 */
[----:B------:R-:W-:-:S04]  /*0ff0*/  ISETP.NE.U32.AND P0, PT, RZ, UR4, PT ;  /* 0x00000004ff007c0c */ /* 0x000fc8000bf05070 */
[----:B------:R-:W-:-:S13]  /*1000*/  ISETP.NE.AND.EX P0, PT, RZ, UR5, PT, P0 ;  /* 0x00000005ff007c0c */ /* 0x000fda000bf05300 */
[----:B------:R-:W-:Y:S05]  /*1010*/  @!P0 BRA `(.L_x_14) ;  /* 0x00000000001c8947 */ /* 0x000fea0003800000 */
[----:B01----:R-:W0:Y:S02]  /*1020*/  LDC.64 R4, c[0x0][0x5a0] ;  /* 0x00016800ff047b82 */ /* 0x003e240000000a00 */
[----:B0-----:R-:W2:Y:S02]  /*1030*/  LDG.E.64 R4, desc[UR36][R4.64] ;  /* 0x0000002404047981 */ /* 0x001ea4000c1e1b00 */
[----:B--2---:R-:W-:-:S04]  /*1040*/  ISETP.NE.U32.AND P0, PT, R4, RZ, PT ;  /* 0x000000ff0400720c */ /* 0x004fc80003f05070 */
[----:B------:R-:W-:-:S13]  /*1050*/  ISETP.NE.AND.EX P0, PT, R5, RZ, PT, P0 ;  /* 0x000000ff0500720c */ /* 0x000fda0003f05300 */
[----:B------:R-:W-:Y:S05]  /*1060*/  @!P0 BRA `(.L_x_14) ;  /* 0x0000000000088947 */ /* 0x000fea0003800000 */
[----:B------:R0:W5:Y:S01]  /*1070*/  LD.E R156, desc[UR36][R4.64] ;  /* 0x00000024049c7980 */ /* 0x000162000c101900 */
[----:B------:R-:W-:Y:S05]  /*1080*/  BRA `(.L_x_15) ;  /* 0x0000000000247947 */ /* 0x000fea0003800000 */
.L_x_14:
[----:B------:R-:W-:Y:S02]  /*1090*/  ULDC.64 UR4, c[0x0][0x590] ;  /* 0x0001640000047ab9 */ /* 0x000fe40000000a00 */
[----:B------:R-:W-:-:S04]  /*10a0*/  ISETP.NE.U32.AND P0, PT, RZ, UR4, PT ;  /* 0x00000004ff007c0c */ /* 0x000fc8000bf05070 */
[----:B------:R-:W-:-:S13]  /*10b0*/  ISETP.NE.AND.EX P0, PT, RZ, UR5, PT, P0 ;  /* 0x00000005ff007c0c */ /* 0x000fda000bf05300 */
[----:B------:R-:W-:Y:S05]  /*10c0*/  @!P0 BRA `(.L_x_16) ;  /* 0x00000000000c8947 */ /* 0x000fea0003800000 */
[----:B------:R-:W2:Y:S02]  /*10d0*/  LDC.64 R156, c[0x0][0x590] ;  /* 0x00016400ff9c7b82 */ /* 0x000ea40000000a00 */
[----:B--2---:R2:W5:Y:S01]  /*10e0*/  LDG.E R156, desc[UR36][R156.64] ;  /* 0x000000249c9c7981 */ /* 0x004562000c1e1900 */
[----:B------:R-:W-:Y:S05]  /*10f0*/  BRA `(.L_x_15) ;  /* 0x0000000000087947 */ /* 0x000fea0003800000 */
.L_x_16:
[----:B------:R-:W-:Y:S02]  /*1100*/  ULDC UR4, c[0x0][0x584] ;  /* 0x0001610000047ab9 */ /* 0x000fe40000000800 */
[----:B------:R-:W-:-:S07]  /*1110*/  IMAD.U32 R156, RZ, RZ, UR4 ;  /* 0x00000004ff9c7e24 */ /* 0x000fce000f8e00ff */
.L_x_15:
[----:B------:R-:W-:-:S13]  /*1120*/  LOP3.LUT P0, RZ, R0, 0xff, RZ, 0xc0, !PT ;  /* 0x000000ff00ff7812 */ /* 0x000fda000780c0ff */
[----:B------:R-:W-:Y:S05]  /*1130*/  @!P0 EXIT ;  /* 0x000000000000894d */ /* 0x000fea0003800000 */
[----:B------:R-:W-:Y:S01]  /*1140*/  ULDC UR4, c[0x0][0x28c] ;  /* 0x0000a30000047ab9 */ /* 0x000fe20000000800 */
[----:B------:R-:W-:Y:S01]  /*1150*/  LOP3.LUT R166, R19, 0x1, RZ, 0xfc, !PT ;  /* 0x0000000113a67812 */ /* 0x000fe200078efcff */
[----:B------:R-:W-:Y:S01]  /*1160*/  UIADD3 UR4, UR4, 0x7f, URZ ;  /* 0x0000007f04047890 */ /* 0x000fe2000fffe03f */
[----:B------:R-:W-:Y:S01]  /*1170*/  UMOV UR38, URZ ;  /* 0x0000003f00267c82 */ /* 0x000fe20008000000 */
[----:B------:R-:W-:Y:S02]  /*1180*/  UMOV UR39, URZ ;  /* 0x0000003f00277c82 */ /* 0x000fe40008000000 */
[----:B------:R-:W-:-:S04]  /*1190*/  USHF.R.S32.HI UR5, URZ, 0x1f, UR4 ;  /* 0x0000001f3f057899 */ /* 0x000fc80008011404 */
[----:B------:R-:W-:-:S04]  /*11a0*/  ULEA.HI UR5, UR5, UR4, URZ, 0x7 ;  /* 0x0000000405057291 */ /* 0x000fc8000f8f383f */
[----:B------:R-:W-:-:S12]  /*11b0*/  USHF.R.S32.HI UR40, URZ, 0x7, UR5 ;  /* 0x000000073f287899 */ /* 0x000fd80008011405 */
.L_x_288:
[----:B------:R-:W-:Y:S01]  /*11c0*/  LOP3.LUT R0, R18, 0x80, RZ, 0xc0, !PT ;  /* 0x0000008012007812 */ /* 0x000fe200078ec0ff */
[----:B---3--:R-:W3:Y:S01]  /*11d0*/  S2UR UR7, SR_CgaCtaId ;  /* 0x00000000000779c3 */ /* 0x008ee20000008800 */
[----:B------:R-:W-:Y:S02]  /*11e0*/  UMOV UR6, 0x400 ;  /* 0x0000040000067882 */ /* 0x000fe40000000000 */
[----:B------:R-:W-:-:S06]  /*11f0*/  SHF.R.U32.HI R0, RZ, 0x7, R0 ;  /* 0x00000007ff007819 */ /* 0x000fcc0000011600 */
[----:B----4-:R-:W4:Y:S01]  /*1200*/  SHFL.IDX PT, R0, R0, RZ, 0x1f ;  /* 0x00001fff00007589 */ /* 0x010f2200000e0000 */
[----:B---3--:R-:W-:Y:S01]  /*1210*/  ULEA UR6, UR7, UR6, 0x18 ;  /* 0x0000000607067291 */ /* 0x008fe2000f8ec03f */
[----:B----4-:R-:W-:-:S13]  /*1220*/  R2UR UR4, R0 ;  /* 0x00000000000472ca */ /* 0x010fda00000e0000 */
[----:B------:R-:W-:-:S04]  /*1230*/  ULEA.HI UR5, UR4, UR4, URZ, 0x1 ;  /* 0x0000000404057291 */ /* 0x000fc8000f8f083f */
[----:B------:R-:W-:-:S04]  /*1240*/  ULOP3.LUT UR5, UR5, 0x7fffe, URZ, 0xc0, !UPT ;  /* 0x0007fffe05057892 */ /* 0x000fc8000f8ec03f */
[----:B------:R-:W-:-:S03]  /*1250*/  UIADD3 UR5, UR4, -UR5, URZ ;  /* 0x8000000504057290 */ /* 0x000fc6000fffe03f */
[----:B------:R-:W-:Y:S01]  /*1260*/  ULDC UR4, c[0x0][0x28c] ;  /* 0x0000a30000047ab9 */ /* 0x000fe20000000800 */
[----:B------:R-:W-:Y:S01]  /*1270*/  ULEA UR5, UR5, UR6, 0xd ;  /* 0x0000000605057291 */ /* 0x000fe2000f8e683f */
[----:B------:R-:W-:-:S03]  /*1280*/  ISETP.LT.AND P0, PT, RZ, UR4, PT ;  /* 0x00000004ff007c0c */ /* 0x000fc6000bf01270 */
[----:B------:R-:W-:-:S04]  /*1290*/  UIADD3 UR5, UR5, 0x100, URZ ;  /* 0x0000010005057890 */ /* 0x000fc8000fffe03f */
[----:B------:R-:W-:-:S04]  /*12a0*/  USHF.R.U32.HI UR5, URZ, 0x4, UR5 ;  /* 0x000000043f057899 */ /* 0x000fc80008011605 */
[----:B------:R-:W-:Y:S02]  /*12b0*/  ULOP3.LUT UR41, UR5, 0x3fff, URZ, 0xc0, !UPT ;  /* 0x00003fff05297892 */ /* 0x000fe4000f8ec03f */
[----:B-12---:R-:W-:Y:S10]  /*12c0*/  @P0 BRA `(.L_x_17) ;  /* 0x0000000000400947 */ /* 0x006ff40003800000 */
[----:B------:R-:W-:Y:S01]  /*12d0*/  MOV R0, 0x0 ;  /* 0x0000000000007802 */ /* 0x000fe20000000f00 */
[----:B------:R-:W-:Y:S01]  /*12e0*/  ULDC.64 UR4, c[0x4][0x68] ;  /* 0x01001a0000047ab9 */ /* 0x000fe20000000a00 */
[----:B------:R-:W-:Y:S01]  /*12f0*/  ULDC.64 UR6, c[0x4][0x8] ;  /* 0x0100020000067ab9 */ /* 0x000fe20000000a00 */
[----:B01----:R-:W-:Y:S01]  /*1300*/  IMAD.U32 R4, RZ, RZ, UR4 ;  /* 0x00000004ff047e24 */ /* 0x003fe2000f8e00ff */
[----:B------:R0:W1:Y:S01]  /*1310*/  LDC.64 R14, c[0x4][R0] ;  /* 0x01000000000e7b82 */ /* 0x0000620000000a00 */
[----:B------:R-:W-:Y:S01]  /*1320*/  IMAD.U32 R5, RZ, RZ, UR5 ;  /* 0x00000005ff057e24 */ /* 0x000fe2000f8e00ff */
[----:B------:R-:W-:Y:S01]  /*1330*/  ULDC.64 UR4, c[0x4][0x70] ;  /* 0x01001c0000047ab9 */ /* 0x000fe20000000a00 */
[----:B------:R-:W-:Y:S01]  /*1340*/  MOV R10, UR6 ;  /* 0x00000006000a7c02 */ /* 0x000fe20008000f00 */
[----:B------:R-:W-:Y:S02]  /*1350*/  IMAD.U32 R6, RZ, RZ, UR4 ;  /* 0x00000004ff067e24 */ /* 0x000fe4000f8e00ff */
[----:B------:R-:W-:-:S02]  /*1360*/  IMAD.U32 R7, RZ, RZ, UR5 ;  /* 0x00000005ff077e24 */ /* 0x000fc4000f8e00ff */
[----:B------:R-:W-:Y:S02]  /*1370*/  IMAD.U32 R11, RZ, RZ, UR7 ;  /* 0x00000007ff0b7e24 */ /* 0x000fe4000f8e00ff */
[----:B------:R-:W-:Y:S02]  /*1380*/  IMAD.MOV.U32 R8, RZ, RZ, 0x1e1 ;  /* 0x000001e1ff087424 */ /* 0x000fe400078e00ff */
[----:B------:R-:W-:Y:S02]  /*1390*/  IMAD.MOV.U32 R12, RZ, RZ, 0x1 ;  /* 0x00000001ff0c7424 */ /* 0x000fe400078e00ff */
[----:B0-----:R-:W-:-:S07]  /*13a0*/  IMAD.MOV.U32 R13, RZ, RZ, RZ ;  /* 0x000000ffff0d7224 */ /* 0x001fce00078e00ff */
[----:B------:R-:W-:-:S07]  /*13b0*/  LEPC R20, `(.L_x_17) ;  /* 0x000000001014794e */ /* 0x000fce0000000000 */
[----:B-12--5:R-:W-:Y:S05]  /*13c0*/  CALL.ABS.NOINC R14 ;  /* 0x000000000e007343 */ /* 0x026fea0003c00000 */
.L_x_17:
[----:B------:R-:W-:-:S13]  /*13d0*/  ISETP.NE.AND P0, PT, R166, 0x3, PT ;  /* 0x00000003a600780c */ /* 0x000fda0003f05270 */
[----:B------:R-:W-:Y:S05]  /*13e0*/  @!P0 BRA `(.L_x_18) ;  /* 0x0000000000048947 */ /* 0x000fea0003800000 */
[----:B------:R-:W-:Y:S01]  /*13f0*/  BPT.TRAP 0x1 ;  /* 0x000000040000795c */ /* 0x000fe20000300000 */
.L_x_18:
[----:B------:R-:W3:Y:S01]  /*1400*/  S2UR UR5, SR_CgaCtaId ;  /* 0x00000000000579c3 */ /* 0x000ee20000008800 */
[----:B------:R-:W-:Y:S01]  /*1410*/  UMOV UR4, 0x400 ;  /* 0x0000040000047882 */ /* 0x000fe20000000000 */
[----:B------:R-:W-:Y:S02]  /*1420*/  IMAD.U32 R0, RZ, RZ, UR38 ;  /* 0x00000026ff007e24 */ /* 0x000fe4000f8e00ff */
[----:B------:R-:W-:-:S03]  /*1430*/  IMAD.U32 R3, RZ, RZ, UR39 ;  /* 0x00000027ff037e24 */ /* 0x000fc6000f8e00ff */
[----:B------:R-:W-:Y:S01]  /*1440*/  SHF.L.U32 R0, R0, 0x1f, RZ ;  /* 0x0000001f00007819 */ /* 0x000fe200000006ff */
[----:B---3--:R-:W-:-:S06]  /*1450*/  ULEA UR4, UR5, UR4, 0x18 ;  /* 0x0000000405047291 */ /* 0x008fcc000f8ec03f */
[----:B------:R-:W-:-:S04]  /*1460*/  IMAD.U32 R6, RZ, RZ, UR4 ;  /* 0x00000004ff067e24 */ /* 0x000fc8000f8e00ff */
[----:B------:R-:W-:-:S04]  /*1470*/  IMAD R3, R3, 0x8, R6 ;  /* 0x0000000803037824 */ /* 0x000fc800078e0206 */
[----:B------:R3:W4:Y:S01]  /*1480*/  SYNCS.PHASECHK.TRANS64.TRYWAIT P1, [R3+URZ], R0 ;  /* 0x00000000030075a7 */ /* 0x000722000802017f */
[----:B------:R-:W-:Y:S05]  /*1490*/  @!P0 BRA `(.L_x_19) ;  /* 0x0000000000048947 */ /* 0x000fea0003800000 */
[----:B------:R-:W-:Y:S01]  /*14a0*/  BPT.TRAP 0x1 ;  /* 0x000000040000795c */ /* 0x000fe20000300000 */
.L_x_19:
[----:B----4-:R-:W-:Y:S05]  /*14b0*/  @P1 BRA `(.L_x_20) ;  /* 0x0000000000081947 */ /* 0x010fea0003800000 */
[----:B------:R-:W4:Y:S02]  /*14c0*/  SYNCS.PHASECHK.TRANS64.TRYWAIT P1, [R3+URZ], R0 ;  /* 0x00000000030075a7 */ /* 0x000f24000802017f */
[----:B----4-:R-:W-:Y:S05]  /*14d0*/  @!P1 BRA `(.L_x_21) ;  /* 0x000000b400549947 */ /* 0x010fea0003800000 */
.L_x_20:
[----:B------:R-:W-:-:S04]  /*14e0*/  UISETP.LT.AND UP0, UPT, UR40, 0x1, UPT ;  /* 0x000000012800788c */ /* 0x000fc8000bf01270 */
[----:B------:R-:W-:-:S06]  /*14f0*/  USEL UR4, UR40, 0x1, UP0 ;  /* 0x0000000128047887 */ /* 0x000fcc0008000000 */
[----:B---34-:R-:W-:Y:S01]  /*1500*/  MOV R0, UR4 ;  /* 0x0000000400007c02 */ /* 0x018fe20008000f00 */
[----:B------:R-:W-:Y:S05]  /*1510*/  WARPSYNC.ALL ;  /* 0x0000000000007948 */ /* 0x000fea0003800000 */
[----:B------:R-:W-:-:S04]  /*1520*/  IADD3 R0, -R0, UR40, RZ ;  /* 0x0000002800007c10 */ /* 0x000fc8000fffe1ff */
[----:B------:R-:W-:Y:S02]  /*1530*/  ISETP.GE.AND P1, PT, R0, 0x1, PT ;  /* 0x000000010000780c */ /* 0x000fe40003f26270 */
[----:B------:R-:W-:Y:S01]  /*1540*/  R2UR UR4, R6 ;  /* 0x00000000060472ca */ /* 0x000fe200000e0000 */
[----:B------:R-:W-:Y:S01]  /*1550*/  WARPGROUP.ARRIVE ;  /* 0x00000000000079c5 */ /* 0x000fe20000000000 */
[----:B------:R-:W-:Y:S01]  /*1560*/  UMOV UR9, 0x40000040 ;  /* 0x4000004000097882 */ /* 0x000fe20000000000 */
[----:B------:R-:W-:Y:S01]  /*1570*/  UMOV UR11, 0x40000040 ;  /* 0x40000040000b7882 */ /* 0x000fe20000000000 */
[----:B------:R-:W-:Y:S01]  /*1580*/  UMOV UR13, 0x40000040 ;  /* 0x40000040000d7882 */ /* 0x000fe20000000000 */
[----:B------:R-:W-:-:S08]  /*1590*/  UMOV UR15, UR11 ;  /* 0x0000000b000f7c82 */ /* 0x000fd00008000000 */
[----:B------:R-:W-:-:S04]  /*15a0*/  UIADD3 UR4, UR4, 0x18100, URZ ;  /* 0x0001810004047890 */ /* 0x000fc8000fffe03f */
[----:B------:R-:W-:-:S04]  /*15b0*/  USHF.R.U32.HI UR4, URZ, 0x4, UR4 ;  /* 0x000000043f047899 */ /* 0x000fc80008011604 */
[----:B------:R-:W-:Y:S02]  /*15c0*/  ULOP3.LUT UR5, UR4, 0x3fff, URZ, 0xc0, !UPT ;  /* 0x00003fff04057892 */ /* 0x000fe4000f8ec03f */
[----:B------:R-:W-:Y:S02]  /*15d0*/  ULOP3.LUT UR4, UR41, 0x10000, URZ, 0xfc, !UPT ;  /* 0x0001000029047892 */ /* 0x000fe4000f8efc3f */
[----:B------:R-:W-:Y:S02]  /*15e0*/  ULOP3.LUT UR5, UR5, 0x10000, URZ, 0xfc, !UPT ;  /* 0x0001000005057892 */ /* 0x000fe4000f8efc3f */
[----:B------:R-:W-:Y:S02]  /*15f0*/  UIMAD UR8, UR39, 0xc00, UR4 ;  /* 0x00000c00270878a4 */ /* 0x000fe4000f8e0204 */
[----:B------:R-:W-:Y:S02]  /*1600*/  ULEA UR6, UR39, UR5, 0xb ;  /* 0x0000000527067291 */ /* 0x000fe4000f8e583f */
[----:B------:R-:W-:-:S05]  /*1610*/  UIADD3 UR12, UR8, 0x400, URZ ;  /* 0x00000400080c7890 */ /* 0x000fca000fffe03f */
[----:B------:R-:W-:Y:S02]  /*1620*/  UMOV UR10, UR6 ;  /* 0x00000006000a7c82 */ /* 0x000fe40008000000 */
[----:B------:R-:W-:Y:S01]  /*1630*/  HGMMA.64x128x16.F32 R88, gdesc[UR8], RZ, !UPT, gsb0 ;  /* 0x01e00000085879f0 */ /* 0x000fe2000c0008ff */
[----:B------:R-:W-:Y:S02]  /*1640*/  UMOV UR14, UR10 ;  /* 0x0000000a000e7c82 */ /* 0x000fe40008000000 */
[----:B------:R-:W-:Y:S02]  /*1650*/  WARPGROUP.DEPBAR.LE gsb0, 0x0 ;  /* 0x00008000000079c5 */ /* 0x000fe40000010000 */
[----:B------:R-:W-:-:S07]  /*1660*/  WARPGROUP.ARRIVE ;  /* 0x00000000000079c5 */ /* 0x000fce0000000000 */
[----:B------:R-:W-:Y:S01]  /*1670*/  HGMMA.64x128x16.F32 R24, gdesc[UR12], RZ, !UPT, gsb0 ;  /* 0x01e000000c1879f0 */ /* 0x000fe2000c0008ff */
[----:B------:R-:W-:Y:S02]  /*1680*/  UIADD3 UR12, UR8, 0x2, URZ ;  /* 0x00000002080c7890 */ /* 0x000fe4000fffe03f */
[----:B------:R-:W-:Y:S01]  /*1690*/  UIADD3 UR14, UR6, 0x2, URZ ;  /* 0x00000002060e7890 */ /* 0x000fe2000fffe03f */
[----:B------:R-:W-:Y:S01]  /*16a0*/  UMOV UR13, 0x40000040 ;  /* 0x40000040000d7882 */ /* 0x000fe20000000000 */
[----:B------:R-:W-:Y:S01]  /*16b0*/  UMOV UR15, 0x40000040 ;  /* 0x40000040000f7882 */ /* 0x000fe20000000000 */
[----:B------:R-:W-:Y:S02]  /*16c0*/  WARPGROUP.DEPBAR.LE gsb0, 0x0 ;  /* 0x00008000000079c5 */ /* 0x000fe40000010000 */
[----:B------:R-:W-:-:S06]  /*16d0*/  WARPGROUP.ARRIVE ;  /* 0x00000000000079c5 */ /* 0x000fcc0000000000 */
[----:B------:R-:W-:Y:S01]  /*16e0*/  HGMMA.64x128x16.F32 R88, gdesc[UR12], R88, gsb0 ;  /* 0x01e000000c5879f0 */ /* 0x000fe20008000858 */
[----:B------:R-:W-:Y:S01]  /*16f0*/  UIADD3 UR12, UR8, 0x402, URZ ;  /* 0x00000402080c7890 */ /* 0x000fe2000fffe03f */
[----:B------:R-:W-:Y:S01]  /*1700*/  UMOV UR13, 0x40000040 ;  /* 0x40000040000d7882 */ /* 0x000fe20000000000 */
[----:B------:R-:W-:Y:S02]  /*1710*/  WARPGROUP.DEPBAR.LE gsb0, 0x0 ;  /* 0x00008000000079c5 */ /* 0x000fe40000010000 */
[----:B------:R-:W-:-:S07]  /*1720*/  WARPGROUP.ARRIVE ;  /* 0x00000000000079c5 */ /* 0x000fce0000000000 */
[----:B------:R-:W-:Y:S01]  /*1730*/  HGMMA.64x128x16.F32 R24, gdesc[UR12], R24, gsb0 ;  /* 0x01e000000c1879f0 */ /* 0x000fe20008000818 */
        /* <DEDUP_REMOVED lines=71> */
[----:B------:R-:W-:Y:S03]  /*1bb0*/  HGMMA.64x128x16.F32 R24, gdesc[UR12], R24, gsb0 ;  /* 0x01e000000c1879f0 */ /* 0x000fe60008000818 */
[----:B------:R-:W-:Y:S02]  /*1bc0*/  WARPGROUP.DEPBAR.LE gsb0, 0x0 ;  /* 0x00008000000079c5 */ /* 0x000fe40000010000 */
[----:B------:R-:W-:Y:S05]  /*1bd0*/  @!P1 BRA `(.L_x_22) ;  /* 0x0000000800349947 */ /* 0x000fea0003800000 */
[----:B------:R-:W-:Y:S02]  /*1be0*/  UIADD3 UR6, UR39, 0x1, URZ ;  /* 0x0000000127067890 */ /* 0x000fe4000fffe03f */
[----:B------:R-:W-:Y:S02]  /*1bf0*/  IMAD.U32 R3, RZ, RZ, UR39 ;  /* 0x00000027ff037e24 */ /* 0x000fe4000f8e00ff */
[----:B------:R-:W-:-:S04]  /*1c00*/  UISETP.NE.AND UP0, UPT, UR6, 0x2, UPT ;  /* 0x000000020600788c */ /* 0x000fc8000bf05270 */
[----:B------:R-:W-:Y:S02]  /*1c10*/  USEL UR7, URZ, 0x1, UP0 ;  /* 0x000000013f077887 */ /* 0x000fe40008000000 */
[----:B------:R-:W-:Y:S02]  /*1c20*/  USEL UR6, UR6, URZ, UP0 ;  /* 0x0000003f06067287 */ /* 0x000fe40008000000 */
[----:B------:R-:W-:-:S06]  /*1c30*/  ULOP3.LUT UR7, UR38, UR7, URZ, 0x3c, !UPT ;  /* 0x0000000726077292 */ /* 0x000fcc000f8e3c3f */
[----:B------:R-:W-:-:S07]  /*1c40*/  IMAD.U32 R7, RZ, RZ, UR7 ;  /* 0x00000007ff077e24 */ /* 0x000fce000f8e00ff */
.L_x_29:
[----:B------:R-:W-:Y:S05]  /*1c50*/  @!P0 BRA `(.L_x_23) ;  /* 0x0000000000048947 */ /* 0x000fea0003800000 */
[----:B------:R-:W-:Y:S01]  /*1c60*/  BPT.TRAP 0x1 ;  /* 0x000000040000795c */ /* 0x000fe20000300000 */
.L_x_23:
[----:B------:R-:W3:Y:S01]  /*1c70*/  S2UR UR8, SR_CgaCtaId ;  /* 0x00000000000879c3 */ /* 0x000ee20000008800 */
[----:B------:R-:W-:Y:S01]  /*1c80*/  UMOV UR7, 0x400 ;  /* 0x0000040000077882 */ /* 0x000fe20000000000 */
[----:B01----:R-:W-:Y:S01]  /*1c90*/  IMAD.U32 R5, RZ, RZ, UR6 ;  /* 0x00000006ff057e24 */ /* 0x003fe2000f8e00ff */
[----:B------:R-:W-:Y:S01]  /*1ca0*/  SHF.L.U32 R4, R7, 0x1f, RZ ;  /* 0x0000001f07047819 */ /* 0x000fe200000006ff */
[----:B---3--:R-:W-:-:S06]  /*1cb0*/  ULEA UR7, UR8, UR7, 0x18 ;  /* 0x0000000708077291 */ /* 0x008fcc000f8ec03f */
[----:B------:R-:W-:-:S04]  /*1cc0*/  IMAD.U32 R6, RZ, RZ, UR7 ;  /* 0x00000007ff067e24 */ /* 0x000fc8000f8e00ff */
[----:B------:R-:W-:-:S04]  /*1cd0*/  IMAD R5, R5, 0x8, R6 ;  /* 0x0000000805057824 */ /* 0x000fc800078e0206 */
[----:B------:R0:W1:Y:S01]  /*1ce0*/  SYNCS.PHASECHK.TRANS64.TRYWAIT P1, [R5+URZ], R4 ;  /* 0x00000004050075a7 */ /* 0x000062000802017f */
[----:B------:R-:W-:Y:S05]  /*1cf0*/  @!P0 BRA `(.L_x_24) ;  /* 0x0000000000048947 */ /* 0x000fea0003800000 */
[----:B------:R-:W-:Y:S01]  /*1d00*/  BPT.TRAP 0x1 ;  /* 0x000000040000795c */ /* 0x000fe20000300000 */
.L_x_24:
[----:B-1----:R-:W-:Y:S05]  /*1d10*/  @P1 BRA `(.L_x_25) ;  /* 0x0000000000081947 */ /* 0x002fea0003800000 */
[----:B------:R-:W1:Y:S02]  /*1d20*/  SYNCS.PHASECHK.TRANS64.TRYWAIT P1, [R5+URZ], R4 ;  /* 0x00000004050075a7 */ /* 0x000e64000802017f */
[----:B-1----:R-:W-:Y:S05]  /*1d30*/  @!P1 BRA `(.L_x_26) ;  /* 0x000000ac00509947 */ /* 0x002fea0003800000 */
.L_x_25:
[----:B------:R-:W-:Y:S01]  /*1d40*/  UIMAD UR10, UR6, 0xc00, UR4 ;  /* 0x00000c00060a78a4 */ /* 0x000fe2000f8e0204 */
[----:B------:R-:W-:Y:S01]  /*1d50*/  WARPGROUP.ARRIVE ;  /* 0x00000000000079c5 */ /* 0x000fe20000000000 */
[----:B------:R-:W-:Y:S01]  /*1d60*/  ULEA UR8, UR6, UR5, 0xb ;  /* 0x0000000506087291 */ /* 0x000fe2000f8e583f */
[----:B------:R-:W-:Y:S01]  /*1d70*/  UMOV UR13, 0x40000040 ;  /* 0x40000040000d7882 */ /* 0x000fe20000000000 */
[----:B------:R-:W-:-:S03]  /*1d80*/  UMOV UR15, 0x40000040 ;  /* 0x40000040000f7882 */ /* 0x000fc60000000000 */
[----:B------:R-:W-:Y:S02]  /*1d90*/  UMOV UR12, UR10 ;  /* 0x0000000a000c7c82 */ /* 0x000fe40008000000 */
[----:B------:R-:W-:Y:S02]  /*1da0*/  UMOV UR14, UR8 ;  /* 0x00000008000e7c82 */ /* 0x000fe40008000000 */
        /* <DEDUP_REMOVED lines=92> */
[----:B------:R-:W-:Y:S01]  /*2370*/  BPT.TRAP 0x1 ;  /* 0x000000040000795c */ /* 0x000fe20000300000 */
.L_x_27:
[----:B------:R-:W-:-:S13]  /*2380*/  ISETP.NE.AND P1, PT, R22, RZ, PT ;  /* 0x000000ff1600720c */ /* 0x000fda0003f25270 */
[----:B01----:R-:W-:-:S04]  /*2390*/  @P1 IMAD R4, R3, 0x8, R6 ;  /* 0x0000000803041824 */ /* 0x003fc800078e0206 */
[----:B------:R-:W-:-:S05]  /*23a0*/  @P1 VIADD R5, R4, 0x10 ;  /* 0x0000001004051836 */ /* 0x000fca0000000000 */
[----:B------:R-:W-:-:S04]  /*23b0*/  @P1 PRMT R5, R152, 0x654, R5 ;  /* 0x0000065498051816 */ /* 0x000fc80000000005 */
[----:B------:R0:W-:Y:S01]  /*23c0*/  @P1 SYNCS.ARRIVE.TRANS64.RED.A1T0 RZ, [R5+URZ], RZ ;  /* 0x000000ff05ff19a7 */ /* 0x0001e2000810043f */
[----:B------:R-:W-:-:S13]  /*23d0*/  ISETP.GT.U32.AND P1, PT, R19, 0x1, PT ;  /* 0x000000011300780c */ /* 0x000fda0003f24070 */
[----:B0-----:R-:W-:Y:S05]  /*23e0*/  @P1 BRA `(.L_x_28) ;  /* 0x0000000000041947 */ /* 0x001fea0003800000 */
[----:B------:R-:W-:Y:S01]  /*23f0*/  BPT.TRAP 0x1 ;  /* 0x000000040000795c */ /* 0x000fe20000300000 */
.L_x_28:
[----:B------:R-:W-:Y:S01]  /*2400*/  UIADD3 UR6, UR6, 0x1, URZ ;  /* 0x0000000106067890 */ /* 0x000fe2000fffe03f */
[C---:B------:R-:W-:Y:S01]  /*2410*/  ISETP.GT.AND P2, PT, R0.reuse, 0x1, PT ;  /* 0x000000010000780c */ /* 0x040fe20003f44270 */
[----:B------:R-:W-:Y:S01]  /*2420*/  VIADD R3, R3, 0x1 ;  /* 0x0000000103037836 */ /* 0x000fe20000000000 */
[----:B------:R-:W-:Y:S01]  /*2430*/  IADD3 R0, R0, -0x1, RZ ;  /* 0xffffffff00007810 */ /* 0x000fe20007ffe0ff */
[----:B------:R-:W-:-:S03]  /*2440*/  UISETP.NE.AND UP0, UPT, UR6, 0x2, UPT ;  /* 0x000000020600788c */ /* 0x000fc6000bf05270 */
[C---:B------:R-:W-:Y:S01]  /*2450*/  ISETP.NE.AND P1, PT, R3.reuse, 0x2, PT ;  /* 0x000000020300780c */ /* 0x040fe20003f25270 */
[----:B------:R-:W-:Y:S02]  /*2460*/  USEL UR7, URZ, 0x1, UP0 ;  /* 0x000000013f077887 */ /* 0x000fe40008000000 */
[----:B------:R-:W-:Y:S01]  /*2470*/  USEL UR6, UR6, URZ, UP0 ;  /* 0x0000003f06067287 */ /* 0x000fe20008000000 */
[----:B------:R-:W-:-:S03]  /*2480*/  SEL R3, R3, RZ, P1 ;  /* 0x000000ff03037207 */ /* 0x000fc60000800000 */
[----:B------:R-:W-:Y:S01]  /*2490*/  LOP3.LUT R7, R7, UR7, RZ, 0x3c, !PT ;  /* 0x0000000707077c12 */ /* 0x000fe2000f8e3cff */
[----:B------:R-:W-:Y:S07]  /*24a0*/  @P2 BRA `(.L_x_29) ;  /* 0xfffffff400e82947 */ /* 0x000fee000383ffff */
.L_x_22:
[----:B------:R-:W3:Y:S02]  /*24b0*/  LDC R0, c[0x0][0x28c] ;  /* 0x0000a300ff007b82 */ /* 0x000ee40000000800 */
[----:B---3--:R-:W-:-:S13]  /*24c0*/  ISETP.GE.AND P1, PT, R0, 0x1, PT ;  /* 0x000000010000780c */ /* 0x008fda0003f26270 */
[----:B------:R-:W-:Y:S05]  /*24d0*/  @!P1 BRA `(.L_x_30) ;  /* 0x0000000000409947 */ /* 0x000fea0003800000 */
[----:B------:R-:W-:Y:S05]  /*24e0*/  @!P0 BRA `(.L_x_31) ;  /* 0x0000000000048947 */ /* 0x000fea0003800000 */
[----:B------:R-:W-:Y:S01]  /*24f0*/  BPT.TRAP 0x1 ;  /* 0x000000040000795c */ /* 0x000fe20000300000 */
.L_x_31:
[----:B------:R-:W-:Y:S01]  /*2500*/  ISETP.NE.AND P0, PT, R22, RZ, PT ;  /* 0x000000ff1600720c */ /* 0x000fe20003f05270 */
[----:B------:R-:W-:-:S12]  /*2510*/  UISETP.LT.AND UP1, UPT, UR40, 0x1, UPT ;  /* 0x000000012800788c */ /* 0x000fd8000bf21270 */
[----:B------:R-:W-:-:S05]  /*2520*/  VOTEU.ANY UP0, P0 ;  /* 0x00000000003f7886 */ /* 0x000fca0000000100 */
[----:B------:R-:W-:-:S04]  /*2530*/  @UP0 USEL UR4, UR40, 0x1, UP1 ;  /* 0x0000000128040887 */ /* 0x000fc80008800000 */
[----:B------:R-:W-:-:S06]  /*2540*/  @UP0 UIADD3 UR4, UR39, UR40, -UR4 ;  /* 0x0000002827040290 */ /* 0x000fcc000fffe804 */
[----:B------:R-:W-:-:S04]  /*2550*/  IMAD.U32 R0, RZ, RZ, UR4 ;  /* 0x00000004ff007e24 */ /* 0x000fc8000f8e00ff */
[----:B------:R-:W-:-:S05]  /*2560*/  @P0 IMAD.SHL.U32 R0, R0, 0x8, RZ ;  /* 0x0000000800000824 */ /* 0x000fca00078e00ff */
[----:B------:R-:W-:-:S04]  /*2570*/  @P0 LOP3.LUT R0, R0, 0x8, RZ, 0xc0, !PT ;  /* 0x0000000800000812 */ /* 0x000fc800078ec0ff */
[----:B------:R-:W-:-:S04]  /*2580*/  @P0 IADD3 R3, R6, 0x10, R0 ;  /* 0x0000001006030810 */ /* 0x000fc80007ffe000 */
[----:B------:R-:W-:-:S04]  /*2590*/  @P0 PRMT R3, R152, 0x654, R3 ;  /* 0x0000065498030816 */ /* 0x000fc80000000003 */
[----:B------:R3:W-:Y:S01]  /*25a0*/  @P0 SYNCS.ARRIVE.TRANS64.RED.A1T0 RZ, [R3+URZ], RZ ;  /* 0x000000ff03ff09a7 */ /* 0x0007e2000810043f */
[----:B------:R-:W-:-:S13]  /*25b0*/  ISETP.GT.U32.AND P0, PT, R19, 0x1, PT ;  /* 0x000000011300780c */ /* 0x000fda0003f04070 */
[----:B---3--:R-:W-:Y:S05]  /*25c0*/  @P0 BRA `(.L_x_30) ;  /* 0x0000000000040947 */ /* 0x008fea0003800000 */
[----:B------:R-:W-:Y:S01]  /*25d0*/  BPT.TRAP 0x1 ;  /* 0x000000040000795c */ /* 0x000fe20000300000 */
.L_x_30:
[----:B------:R-:W3:Y:S01]  /*25e0*/  LDC R6, c[0x0][0x288] ;  /* 0x0000a200ff067b82 */ /* 0x000ee20000000800 */
[--C-:B------:R-:W-:Y:S01]  /*25f0*/  SHF.R.U32.HI R3, RZ, 0x2, R18.reuse ;  /* 0x00000002ff037819 */ /* 0x100fe20000011612 */
[----:B------:R-:W-:Y:S01]  /*2600*/  UIADD3 UR39, UR40, UR39, URZ ;  /* 0x0000002728277290 */ /* 0x000fe2000fffe03f */
[----:B01----:R-:W-:Y:S01]  /*2610*/  LOP3.LUT R4, R18, 0x60, RZ, 0xc0, !PT ;  /* 0x0000006012047812 */ /* 0x003fe200078ec0ff */
[----:B------:R-:W-:Y:S01]  /*2620*/  IMAD.SHL.U32 R13, R154, 0x80, RZ ;  /* 0x000000809a0d7824 */ /* 0x000fe200078e00ff */
[----:B------:R-:W-:Y:S01]  /*2630*/  SHF.R.U32.HI R0, RZ, 0x7, R18 ;  /* 0x00000007ff007819 */ /* 0x000fe20000011612 */
[----:B------:R-:W-:Y:S01]  /*2640*/  USHF.R.U32.HI UR4, URZ, 0x1, UR39 ;  /* 0x000000013f047899 */ /* 0x000fe20008011627 */
[----:B------:R-:W-:Y:S01]  /*2650*/  LOP3.LUT R3, R3, 0x7, RZ, 0xc0, !PT ;  /* 0x0000000703037812 */ /* 0x000fe200078ec0ff */
[----:B------:R-:W-:Y:S01]  /*2660*/  ULDC UR8, c[0x0][0x284] ;  /* 0x0000a10000087ab9 */ /* 0x000fe20000000800 */
[----:B------:R-:W-:Y:S01]  /*2670*/  SHF.R.U32.HI R4, RZ, 0x1, R4 ;  /* 0x00000001ff047819 */ /* 0x000fe20000011604 */
[----:B------:R-:W-:Y:S01]  /*2680*/  ULOP3.LUT UR4, UR4, 0x1, URZ, 0xc0, !UPT ;  /* 0x0000000104047892 */ /* 0x000fe2000f8ec03f */
[----:B------:R-:W-:Y:S01]  /*2690*/  LOP3.LUT R0, R0, 0x1, RZ, 0xc0, !PT ;  /* 0x0000000100007812 */ /* 0x000fe200078ec0ff */
[----:B------:R-:W-:Y:S01]  /*26a0*/  UISETP.GT.U32.AND UP1, UPT, UR39, 0x1, UPT ;  /* 0x000000012700788c */ /* 0x000fe2000bf24070 */
[----:B------:R-:W-:Y:S01]  /*26b0*/  IADD3 R5, RZ, -R4, -R3 ;  /* 0x80000004ff057210 */ /* 0x000fe20007ffe803 */
[----:B------:R-:W-:Y:S01]  /*26c0*/  UISETP.NE.U32.AND UP0, UPT, UR4, 0x1, UPT ;  /* 0x000000010400788c */ /* 0x000fe2000bf05070 */
[----:B------:R-:W-:Y:S01]  /*26d0*/  SHF.R.S32.HI R21, RZ, 0x1f, R23 ;  /* 0x0000001fff157819 */ /* 0x000fe20000011417 */
[C---:B------:R-:W-:Y:S01]  /*26e0*/  IMAD.SHL.U32 R8, R0.reuse, 0x40, RZ ;  /* 0x0000004000087824 */ /* 0x040fe200078e00ff */
[----:B------:R-:W-:Y:S01]  /*26f0*/  ULDC.64 UR6, c[0x0][0x5d0] ;  /* 0x0001740000067ab9 */ /* 0x000fe20000000a00 */
[----:B------:R-:W-:Y:S01]  /*2700*/  IMAD R9, R0, -0x40, R5 ;  /* 0xffffffc000097824 */ /* 0x000fe200078e0205 */
[----:B------:R-:W-:Y:S01]  /*2710*/  LOP3.LUT R0, R18, 0x3, RZ, 0xc0, !PT ;  /* 0x0000000312007812 */ /* 0x000fe200078ec0ff */
[----:B------:R-:W-:Y:S01]  /*2720*/  UISETP.LT.U32.AND UP1, UPT, UR40, 0x2, UP1 ;  /* 0x000000022800788c */ /* 0x000fe20008f21070 */
[----:B------:R-:W-:Y:S01]  /*2730*/  LOP3.LUT R3, R8, 0x40, R3, 0xe2, !PT ;  /* 0x0000004008037812 */ /* 0x000fe200078ee203 */
[----:B------:R-:W-:-:S02]  /*2740*/  UISETP.GT.U32.AND UP0, UPT, UR40, 0x1, !UP0 ;  /* 0x000000012800788c */ /* 0x000fc4000c704070 */
[----:B---3--:R-:W-:Y:S01]  /*2750*/  IMAD R10, R0, -0x2, R6 ;  /* 0xfffffffe000a7824 */ /* 0x008fe200078e0206 */
[----:B------:R-:W-:Y:S01]  /*2760*/  LOP3.LUT R8, R3, R4, RZ, 0xfc, !PT ;  /* 0x0000000403087212 */ /* 0x000fe200078efcff */
[----:B------:R-:W-:Y:S01]  /*2770*/  IMAD R0, R153, 0xc0, RZ ;  /* 0x000000c099007824 */ /* 0x000fe200078e02ff */
[----:B------:R-:W-:Y:S01]  /*2780*/  ISETP.GE.AND P0, PT, R13, R6, PT ;  /* 0x000000060d00720c */ /* 0x000fe20003f06270 */
[----:B------:R-:W-:Y:S01]  /*2790*/  IMAD.SHL.U32 R4, R18, 0x2, RZ ;  /* 0x0000000212047824 */ /* 0x000fe200078e00ff */
[----:B------:R-:W-:Y:S01]  /*27a0*/  USEL UR5, URZ, 0x1, !UP1 ;  /* 0x000000013f057887 */ /* 0x000fe2000c800000 */
[----:B------:R-:W-:Y:S01]  /*27b0*/  IMAD R6, R21, UR6, RZ ;  /* 0x0000000615067c24 */ /* 0x000fe2000f8e02ff */
[C---:B------:R-:W-:Y:S01]  /*27c0*/  ISETP.GE.OR P0, PT, R0.reuse, UR8, P0 ;  /* 0x0000000800007c0c */ /* 0x040fe20008706670 */
[----:B------:R-:W-:Y:S01]  /*27d0*/  USEL UR4, URZ, 0x1, !UP0 ;  /* 0x000000013f047887 */ /* 0x000fe2000c000000 */
[----:B------:R-:W-:Y:S01]  /*27e0*/  LOP3.LUT R4, R13, 0x6, R4, 0xf8, !PT ;  /* 0x000000060d047812 */ /* 0x000fe200078ef804 */
[----:B------:R-:W-:Y:S01]  /*27f0*/  IMAD R11, R23, UR7, R6 ;  /* 0x00000007170b7c24 */ /* 0x000fe2000f8e0206 */
[----:B------:R-:W-:Y:S01]  /*2800*/  IADD3 R3, -R0, UR8, R9 ;  /* 0x0000000800037c10 */ /* 0x000fe2000fffe109 */
[----:B------:R-:W-:Y:S01]  /*2810*/  IMAD.MOV.U32 R9, RZ, RZ, RZ ;  /* 0x000000ffff097224 */ /* 0x000fe200078e00ff */
[----:B------:R-:W-:Y:S01]  /*2820*/  SHF.R.S32.HI R5, RZ, 0x1f, R4 ;  /* 0x0000001fff057819 */ /* 0x000fe20000011404 */
[----:B------:R-:W-:Y:S01]  /*2830*/  ULOP3.LUT UR39, UR39, 0x1, URZ, 0xc0, !UPT ;  /* 0x0000000127277892 */ /* 0x000fe2000f8ec03f */
[----:B------:R-:W-:Y:S01]  /*2840*/  IADD3 R0, -R13, R10, RZ ;  /* 0x0000000a0d007210 */ /* 0x000fe20007ffe1ff */
[----:B------:R-:W-:Y:S01]  /*2850*/  ULOP3.LUT UR38, UR4, UR38, UR5, 0x96, !UPT ;  /* 0x0000002604267292 */ /* 0x000fe2000f8e9605 */
[----:B------:R-:W-:-:S04]  /*2860*/  IMAD.WIDE R8, R153, 0xc0, R8 ;  /* 0x000000c099087825 */ /* 0x000fc800078e0208 */
[----:B------:R-:W-:-:S04]  /*2870*/  IMAD.WIDE.U32 R6, R23, UR6, R4 ;  /* 0x0000000617067c25 */ /* 0x000fc8000f8e0004 */
[----:B------:R-:W-:Y:S02]  /*2880*/  IMAD.IADD R11, R7, 0x1, R11 ;  /* 0x00000001070b7824 */ /* 0x000fe400078e020b */
[----:B------:R-:W-:Y:S02]  /*2890*/  IMAD.MOV.U32 R153, RZ, RZ, -0x1 ;  /* 0xffffffffff997424 */ /* 0x000fe400078e00ff */
[----:B------:R-:W-:Y:S01]  /*28a0*/  IMAD.MOV.U32 R10, RZ, RZ, R6 ;  /* 0x000000ffff0a7224 */ /* 0x000fe200078e0006 */
[----:B------:R-:W-:Y:S06]  /*28b0*/  @P0 BRA `(.L_x_32) ;  /* 0x00000084005c0947 */ /* 0x000fec0003800000 */
[----:B------:R-:W0:Y:S01]  /*28c0*/  LDC.64 R6, c[0x0][0x5c8] ;  /* 0x00017200ff067b82 */ /* 0x000e220000000a00 */
[----:B-----5:R-:W-:Y:S01]  /*28d0*/  FSETP.NEU.AND P0, PT, R156, RZ, PT ;  /* 0x000000ff9c00720b */ /* 0x020fe20003f0d000 */
[----:B------:R-:W-:Y:S01]  /*28e0*/  BSSY B0, `(.L_x_32) ;  /* 0x0000854000007945 */ /* 0x000fe20003800000 */
[----:B------:R-:W-:-:S04]  /*28f0*/  ISETP.GT.AND P3, PT, R3, RZ, PT ;  /* 0x000000ff0300720c */ /* 0x000fc80003f64270 */
[----:B------:R-:W-:Y:S01]  /*2900*/  ISETP.GT.AND P1, PT, R0, RZ, P3 ;  /* 0x000000ff0000720c */ /* 0x000fe20001f24270 */
[-C--:B0-----:R-:W-:Y:S02]  /*2910*/  IMAD R12, R9, R6.reuse, RZ ;  /* 0x00000006090c7224 */ /* 0x081fe400078e02ff */
[----:B------:R-:W-:-:S04]  /*2920*/  IMAD.WIDE.U32 R168, R8, R6, R10 ;  /* 0x0000000608a87225 */ /* 0x000fc800078e000a */
[----:B------:R-:W-:-:S04]  /*2930*/  IMAD R11, R8, R7, R12 ;  /* 0x00000007080b7224 */ /* 0x000fc800078e020c */
[----:B------:R-:W-:Y:S01]  /*2940*/  IMAD.IADD R171, R169, 0x1, R11 ;  /* 0x00000001a9ab7824 */ /* 0x000fe200078e020b */
[----:B------:R-:W-:Y:S06]  /*2950*/  @!P0 BRA `(.L_x_33) ;  /* 0x0000006000048947 */ /* 0x000fec0003800000 */
[----:B------:R-:W0:Y:S01]  /*2960*/  LDC.64 R12, c[0x0][0x5b8] ;  /* 0x00016e00ff0c7b82 */ /* 0x000e220000000a00 */
[----:B------:R-:W-:-:S07]  /*2970*/  ULDC.64 UR4, c[0x0][0x5c0] ;  /* 0x0001700000047ab9 */ /* 0x000fce0000000a00 */
[----:B------:R-:W1:Y:S08]  /*2980*/  LDC.64 R14, c[0x0][0x5b0] ;  /* 0x00016c00ff0e7b82 */ /* 0x000e700000000a00 */
[----:B------:R-:W3:Y:S01]  /*2990*/  LDC.64 R10, c[0x0][0x5a8] ;  /* 0x00016a00ff0a7b82 */ /* 0x000ee20000000a00 */
[----:B0-----:R-:W-:-:S04]  /*29a0*/  IMAD R20, R21, R12, RZ ;  /* 0x0000000c15147224 */ /* 0x001fc800078e02ff */
[C---:B------:R-:W-:Y:S02]  /*29b0*/  IMAD R13, R23.reuse, R13, R20 ;  /* 0x0000000d170d7224 */ /* 0x040fe400078e0214 */
[----:B------:R-:W-:-:S04]  /*29c0*/  IMAD.WIDE.U32 R20, R23, R12, R4 ;  /* 0x0000000c17147225 */ /* 0x000fc800078e0004 */
[-C--:B-1----:R-:W-:Y:S02]  /*29d0*/  IMAD R154, R9, R14.reuse, RZ ;  /* 0x0000000e099a7224 */ /* 0x082fe400078e02ff */
[----:B------:R-:W-:Y:S02]  /*29e0*/  IMAD.IADD R159, R21, 0x1, R13 ;  /* 0x00000001159f7824 */ /* 0x000fe400078e020d */
[----:B------:R-:W-:Y:S02]  /*29f0*/  IMAD.MOV.U32 R158, RZ, RZ, R20 ;  /* 0x000000ffff9e7224 */ /* 0x000fe400078e0014 */
[C---:B------:R-:W-:Y:S02]  /*2a00*/  IMAD R167, R8.reuse, R15, R154 ;  /* 0x0000000f08a77224 */ /* 0x040fe400078e029a */
[----:B------:R-:W-:-:S04]  /*2a10*/  IMAD.WIDE.U32 R160, R8, R14, R158 ;  /* 0x0000000e08a07225 */ /* 0x000fc800078e009e */
[----:B------:R-:W-:Y:S01]  /*2a20*/  IMAD.IADD R154, R161, 0x1, R167 ;  /* 0x00000001a19a7824 */ /* 0x000fe200078e02a7 */
[----:B---3--:R-:W-:-:S04]  /*2a30*/  LEA R162, P0, R160, R10, 0x1 ;  /* 0x0000000aa0a27211 */ /* 0x008fc800078008ff */
[----:B------:R-:W-:-:S05]  /*2a40*/  LEA.HI.X R163, R160, R11, R154, 0x1, P0 ;  /* 0x0000000ba0a37211 */ /* 0x000fca00000f0c9a */
[----:B------:R0:W2:Y:S01]  /*2a50*/  @P1 LDG.E.LTC128B.U16 R154, desc[UR36][R162.64] ;  /* 0x00000024a29a1981 */ /* 0x0000a2000c1e1520 */
[----:B------:R-:W-:Y:S01]  /*2a60*/  LEA R160, P0, R168, UR4, 0x1 ;  /* 0x00000004a8a07c11 */ /* 0x000fe2000f8008ff */
[----:B------:R-:W-:Y:S01]  /*2a70*/  IMAD.WIDE.U32 R164, R8, R14, R4 ;  /* 0x0000000e08a47225 */ /* 0x000fe200078e0004 */
[----:B------:R-:W-:Y:S01]  /*2a80*/  ISETP.GT.AND P2, PT, R0, 0x1, P3 ;  /* 0x000000010000780c */ /* 0x000fe20001f44270 */
[----:B------:R-:W-:Y:S01]  /*2a90*/  BSSY B1, `(.L_x_34) ;  /* 0x0000010000017945 */ /* 0x000fe20003800000 */
[----:B------:R-:W-:Y:S01]  /*2aa0*/  LEA.HI.X R161, R168, UR5, R171, 0x1, P0 ;  /* 0x00000005a8a17c11 */ /* 0x000fe200080f0cab */
[----:B------:R-:W-:Y:S02]  /*2ab0*/  IMAD.IADD R165, R167, 0x1, R165 ;  /* 0x00000001a7a57824 */ /* 0x000fe400078e02a5 */
[----:B------:R-:W-:-:S03]  /*2ac0*/  IMAD.WIDE.U32 R164, R23, R12, R164 ;  /* 0x0000000c17a47225 */ /* 0x000fc600078e00a4 */
[----:B0-----:R-:W-:Y:S01]  /*2ad0*/  LEA R162, P0, R164, R10, 0x1 ;  /* 0x0000000aa4a27211 */ /* 0x001fe200078008ff */
[----:B--2---:R-:W-:-:S05]  /*2ae0*/  HADD2.F32 R157, -RZ, R154.H0_H0 ;  /* 0x2000009aff9d7230 */ /* 0x004fca0000004100 */
[----:B------:R-:W-:-:S04]  /*2af0*/  FMUL R157, R157, R156 ;  /* 0x0000009c9d9d7220 */ /* 0x000fc80000400000 */
[----:B------:R-:W-:Y:S01]  /*2b00*/  FFMA R157, R88, R155, R157 ;  /* 0x0000009b589d7223 */ /* 0x000fe2000000009d */
[----:B------:R-:W-:Y:S02]  /*2b10*/  IADD3 R88, R13, R165, RZ ;  /* 0x000000a50d587210 */ /* 0x000fe40007ffe0ff */
[----:B------:R-:W-:Y:S02]  /*2b20*/  SHF.L.U64.HI R165, R14, 0x3, R15 ;  /* 0x000000030ea57819 */ /* 0x000fe4000001020f */
[----:B------:R-:W-:Y:S02]  /*2b30*/  F2FP.F16.F32.PACK_AB R157, RZ, R157 ;  /* 0x0000009dff9d723e */ /* 0x000fe400000000ff */
[----:B------:R-:W-:Y:S01]  /*2b40*/  LEA.HI.X R163, R164, R11, R88, 0x1, P0 ;  /* 0x0000000ba4a37211 */ /* 0x000fe200000f0c58 */
[----:B------:R-:W-:Y:S02]  /*2b50*/  IMAD.SHL.U32 R164, R14, 0x8, RZ ;  /* 0x000000080ea47824 */ /* 0x000fe400078e00ff */
[----:B------:R0:W-:Y:S01]  /*2b60*/  @P1 STG.E.U16 desc[UR36][R160.64], R157 ;  /* 0x0000009da0001986 */ /* 0x0001e2000c101524 */
[----:B------:R-:W-:Y:S05]  /*2b70*/  @!P2 BRA `(.L_x_35) ;  /* 0x000000000004a947 */ /* 0x000fea0003800000 */
[----:B------:R1:W5:Y:S02]  /*2b80*/  LDG.E.LTC128B.U16 R154, desc[UR36][R162.64+0x2] ;  /* 0x00000224a29a7981 */ /* 0x000364000c1e1520 */
.L_x_35:
[----:B------:R-:W-:Y:S05]  /*2b90*/  BSYNC B1 ;  /* 0x0000000000017941 */ /* 0x000fea0003800000 */
.L_x_34:
[----:B0----5:R-:W-:Y:S01]  /*2ba0*/  HADD2.F32 R157, -RZ, R154.H0_H0 ;  /* 0x2000009aff9d7230 */ /* 0x021fe20000004100 */
[----:B------:R-:W-:Y:S01]  /*2bb0*/  ISETP.GT.AND P0, PT, R3, 0x8, PT ;  /* 0x000000080300780c */ /* 0x000fe20003f04270 */
[----:B------:R-:W-:-:S04]  /*2bc0*/  IMAD.WIDE.U32 R170, R8, R14, R164 ;  /* 0x0000000e08aa7225 */ /* 0x000fc800078e00a4 */
[----:B------:R-:W-:Y:S01]  /*2bd0*/  FMUL R88, R157, R156 ;  /* 0x0000009c9d587220 */ /* 0x000fe20000400000 */
[----:B------:R-:W-:Y:S01]  /*2be0*/  IMAD.IADD R169, R167, 0x1, R171 ;  /* 0x00000001a7a97824 */ /* 0x000fe200078e02ab */
[----:B------:R-:W-:Y:S02]  /*2bf0*/  IADD3 R157, P4, R20, R170, RZ ;  /* 0x000000aa149d7210 */ /* 0x000fe40007f9e0ff */
[----:B------:R-:W-:Y:S01]  /*2c00*/  FFMA R89, R89, R155, R88 ;  /* 0x0000009b59597223 */ /* 0x000fe20000000058 */
[----:B------:R-:W-:Y:S02]  /*2c10*/  ISETP.GT.AND P1, PT, R0, RZ, P0 ;  /* 0x000000ff0000720c */ /* 0x000fe40000724270 */
[----:B------:R-:W-:Y:S01]  /*2c20*/  IMAD.X R168, R169, 0x1, R159, P4 ;  /* 0x00000001a9a87824 */ /* 0x000fe200020e069f */
[----:B------:R-:W-:Y:S02]  /*2c30*/  LEA R88, P4, R157, R10, 0x1 ;  /* 0x0000000a9d587211 */ /* 0x000fe400078808ff */
[----:B------:R-:W-:-:S02]  /*2c40*/  F2FP.F16.F32.PACK_AB R167, RZ, R89 ;  /* 0x00000059ffa7723e */ /* 0x000fc400000000ff */
[----:B------:R-:W-:Y:S02]  /*2c50*/  LEA.HI.X R89, R157, R11, R168, 0x1, P4 ;  /* 0x0000000b9d597211 */ /* 0x000fe400020f0ca8 */
[----:B------:R-:W-:-:S05]  /*2c60*/  PRMT R171, R167, 0x7610, R171 ;  /* 0x00007610a7ab7816 */ /* 0x000fca00000000ab */
[----:B------:R0:W-:Y:S04]  /*2c70*/  @P2 STG.E.U16 desc[UR36][R160.64+0x2], R171 ;  /* 0x000002aba0002986 */ /* 0x0001e8000c101524 */
[----:B------:R2:W3:Y:S01]  /*2c80*/  @P1 LDG.E.LTC128B.U16 R154, desc[UR36][R88.64] ;  /* 0x00000024589a1981 */ /* 0x0004e2000c1e1520 */
[----:B------:R-:W-:Y:S01]  /*2c90*/  IMAD.SHL.U32 R157, R6, 0x10, RZ ;  /* 0x00000010069d7824 */ /* 0x000fe200078e00ff */
[----:B------:R-:W-:Y:S01]  /*2ca0*/  IADD3 R170, P2, R4, R170, RZ ;  /* 0x000000aa04aa7210 */ /* 0x000fe20007f5e0ff */
[----:B------:R-:W-:Y:S03]  /*2cb0*/  BSSY B1, `(.L_x_36) ;  /* 0x0000011000017945 */ /* 0x000fe60003800000 */
[----:B------:R-:W-:Y:S01]  /*2cc0*/  IADD3 R168, P4, R157, R160, RZ ;  /* 0x000000a09da87210 */ /* 0x000fe20007f9e0ff */
[----:B0-----:R-:W-:Y:S01]  /*2cd0*/  IMAD.X R171, R5, 0x1, R169, P2 ;  /* 0x0000000105ab7824 */ /* 0x001fe200010e06a9 */
[----:B------:R-:W-:Y:S01]  /*2ce0*/  ISETP.GT.AND P2, PT, R0, 0x1, P0 ;  /* 0x000000010000780c */ /* 0x000fe20000744270 */
[----:B------:R-:W-:-:S04]  /*2cf0*/  IMAD.WIDE.U32 R170, R23, R12, R170 ;  /* 0x0000000c17aa7225 */ /* 0x000fc800078e00aa */
[----:B------:R-:W-:Y:S01]  /*2d00*/  IMAD.IADD R171, R13, 0x1, R171 ;  /* 0x000000010dab7824 */ /* 0x000fe200078e02ab */
[----:B--2---:R-:W-:-:S04]  /*2d10*/  LEA R88, P5, R170, R10, 0x1 ;  /* 0x0000000aaa587211 */ /* 0x004fc800078a08ff */
[----:B------:R-:W-:Y:S01]  /*2d20*/  LEA.HI.X R89, R170, R11, R171, 0x1, P5 ;  /* 0x0000000baa597211 */ /* 0x000fe200028f0cab */
[----:B---3--:R-:W-:-:S05]  /*2d30*/  HADD2.F32 R167, -RZ, R154.H0_H0 ;  /* 0x2000009affa77230 */ /* 0x008fca0000004100 */
[----:B------:R-:W-:-:S04]  /*2d40*/  FMUL R167, R167, R156 ;  /* 0x0000009ca7a77220 */ /* 0x000fc80000400000 */
[----:B------:R-:W-:Y:S01]  /*2d50*/  FFMA R90, R90, R155, R167 ;  /* 0x0000009b5a5a7223 */ /* 0x000fe200000000a7 */
[----:B------:R-:W-:-:S04]  /*2d60*/  SHF.L.U64.HI R167, R6, 0x4, R7 ;  /* 0x0000000406a77819 */ /* 0x000fc80000010207 */
[----:B------:R-:W-:Y:S01]  /*2d70*/  F2FP.F16.F32.PACK_AB R90, RZ, R90 ;  /* 0x0000005aff5a723e */ /* 0x000fe200000000ff */
[----:B------:R-:W-:-:S05]  /*2d80*/  IMAD.X R169, R167, 0x1, R161, P4 ;  /* 0x00000001a7a97824 */ /* 0x000fca00020e06a1 */
[----:B------:R0:W-:Y:S01]  /*2d90*/  @P1 STG.E.U16 desc[UR36][R168.64], R90 ;  /* 0x0000005aa8001986 */ /* 0x0001e2000c101524 */
[----:B------:R-:W-:Y:S05]  /*2da0*/  @!P2 BRA `(.L_x_37) ;  /* 0x000000000004a947 */ /* 0x000fea0003800000 */
[----:B------:R2:W5:Y:S02]  /*2db0*/  LDG.E.LTC128B.U16 R154, desc[UR36][R88.64+0x2] ;  /* 0x00000224589a7981 */ /* 0x000564000c1e1520 */
.L_x_37:
[----:B------:R-:W-:Y:S05]  /*2dc0*/  BSYNC B1 ;  /* 0x0000000000017941 */ /* 0x000fea0003800000 */
.L_x_36:
[----:B-----5:R-:W-:Y:S01]  /*2dd0*/  HADD2.F32 R171, -RZ, R154.H0_H0 ;  /* 0x2000009affab7230 */ /* 0x020fe20000004100 */
[----:B------:R-:W-:Y:S01]  /*2de0*/  ISETP.GT.AND P1, PT, R0, 0x8, P3 ;  /* 0x000000080000780c */ /* 0x000fe20001f24270 */
[----:B------:R-:W-:Y:S03]  /*2df0*/  BSSY B1, `(.L_x_38) ;  /* 0x000000a000017945 */ /* 0x000fe60003800000 */
[----:B0-----:R-:W-:-:S04]  /*2e00*/  FMUL R90, R171, R156 ;  /* 0x0000009cab5a7220 */ /* 0x001fc80000400000 */
[----:B------:R-:W-:Y:S01]  /*2e10*/  FFMA R90, R91, R155, R90 ;  /* 0x0000009b5b5a7223 */ /* 0x000fe2000000005a */
[----:B------:R-:W-:-:S04]  /*2e20*/  @P2 IMAD.MOV.U32 R91, RZ, RZ, R169 ;  /* 0x000000ffff5b2224 */ /* 0x000fc800078e00a9 */
[----:B------:R-:W-:-:S04]  /*2e30*/  F2FP.F16.F32.PACK_AB R90, RZ, R90 ;  /* 0x0000005aff5a723e */ /* 0x000fc800000000ff */
[----:B------:R-:W-:Y:S02]  /*2e40*/  PRMT R170, R90, 0x7610, R170 ;  /* 0x000076105aaa7816 */ /* 0x000fe400000000aa */
[----:B------:R-:W-:-:S05]  /*2e50*/  @P2 MOV R90, R168 ;  /* 0x000000a8005a2202 */ /* 0x000fca0000000f00 */
[----:B------:R0:W-:Y:S01]  /*2e60*/  @P2 STG.E.U16 desc[UR36][R90.64+0x2], R170 ;  /* 0x000002aa5a002986 */ /* 0x0001e2000c101524 */
[----:B------:R-:W-:Y:S05]  /*2e70*/  @!P1 BRA `(.L_x_39) ;  /* 0x0000000000049947 */ /* 0x000fea0003800000 */
[----:B------:R3:W5:Y:S02]  /*2e80*/  LDG.E.LTC128B.U16 R154, desc[UR36][R162.64+0x10] ;  /* 0x00001024a29a7981 */ /* 0x000764000c1e1520 */
.L_x_39:
[----:B------:R-:W-:Y:S05]  /*2e90*/  BSYNC B1 ;  /* 0x0000000000017941 */ /* 0x000fea0003800000 */
.L_x_38:
[----:B0----5:R-:W-:Y:S01]  /*2ea0*/  HADD2.F32 R91, -RZ, R154.H0_H0 ;  /* 0x2000009aff5b7230 */ /* 0x021fe20000004100 */
[----:B------:R-:W-:Y:S01]  /*2eb0*/  ISETP.GT.AND P2, PT, R0, 0x9, P3 ;  /* 0x000000090000780c */ /* 0x000fe20001f44270 */
[----:B------:R-:W-:Y:S01]  /*2ec0*/  @P1 IMAD.MOV.U32 R90, RZ, RZ, R160 ;  /* 0x000000ffff5a1224 */ /* 0x000fe200078e00a0 */
[----:B------:R-:W-:Y:S02]  /*2ed0*/  BSSY B1, `(.L_x_40) ;  /* 0x0000009000017945 */ /* 0x000fe40003800000 */
[----:B------:R-:W-:-:S04]  /*2ee0*/  FMUL R91, R91, R156 ;  /* 0x0000009c5b5b7220 */ /* 0x000fc80000400000 */
[----:B------:R-:W-:-:S05]  /*2ef0*/  FFMA R91, R92, R155, R91 ;  /* 0x0000009b5c5b7223 */ /* 0x000fca000000005b */
[----:B------:R-:W-:-:S04]  /*2f00*/  F2FP.F16.F32.PACK_AB R91, RZ, R91 ;  /* 0x0000005bff5b723e */ /* 0x000fc800000000ff */
[----:B------:R-:W-:Y:S01]  /*2f10*/  PRMT R92, R91, 0x7610, R92 ;  /* 0x000076105b5c7816 */ /* 0x000fe2000000005c */
[----:B------:R-:W-:-:S05]  /*2f20*/  @P1 IMAD.MOV.U32 R91, RZ, RZ, R161 ;  /* 0x000000ffff5b1224 */ /* 0x000fca00078e00a1 */
[----:B------:R0:W-:Y:S01]  /*2f30*/  @P1 STG.E.U16 desc[UR36][R90.64+0x10], R92 ;  /* 0x0000105c5a001986 */ /* 0x0001e2000c101524 */
[----:B------:R-:W-:Y:S05]  /*2f40*/  @!P2 BRA `(.L_x_41) ;  /* 0x000000000004a947 */ /* 0x000fea0003800000 */
[----:B------:R4:W5:Y:S02]  /*2f50*/  LDG.E.LTC128B.U16 R154, desc[UR36][R162.64+0x12] ;  /* 0x00001224a29a7981 */ /* 0x000964000c1e1520 */
.L_x_41:
[----:B------:R-:W-:Y:S05]  /*2f60*/  BSYNC B1 ;  /* 0x0000000000017941 */ /* 0x000fea0003800000 */
.L_x_40:
[----:B0----5:R-:W-:Y:S01]  /*2f70*/  HADD2.F32 R91, -RZ, R154.H0_H0 ;  /* 0x2000009aff5b7230 */ /* 0x021fe20000004100 */
[----:B------:R-:W-:Y:S01]  /*2f80*/  ISETP.GT.AND P1, PT, R0, 0x8, P0 ;  /* 0x000000080000780c */ /* 0x000fe20000724270 */
[----:B------:R-:W-:Y:S03]  /*2f90*/  BSSY B1, `(.L_x_42) ;  /* 0x000000a000017945 */ /* 0x000fe60003800000 */
[----:B------:R-:W-:Y:S01]  /*2fa0*/  FMUL R90, R91, R156 ;  /* 0x0000009c5b5a7220 */ /* 0x000fe20000400000 */
[----:B------:R-:W-:-:S03]  /*2fb0*/  @P2 IMAD.MOV.U32 R91, RZ, RZ, R161 ;  /* 0x000000ffff5b2224 */ /* 0x000fc600078e00a1 */
[----:B------:R-:W-:-:S05]  /*2fc0*/  FFMA R90, R93, R155, R90 ;  /* 0x0000009b5d5a7223 */ /* 0x000fca000000005a */
[----:B------:R-:W-:-:S04]  /*2fd0*/  F2FP.F16.F32.PACK_AB R90, RZ, R90 ;  /* 0x0000005aff5a723e */ /* 0x000fc800000000ff */
[----:B------:R-:W-:Y:S01]  /*2fe0*/  PRMT R92, R90, 0x7610, R92 ;  /* 0x000076105a5c7816 */ /* 0x000fe2000000005c */
[----:B------:R-:W-:-:S05]  /*2ff0*/  @P2 IMAD.MOV.U32 R90, RZ, RZ, R160 ;  /* 0x000000ffff5a2224 */ /* 0x000fca00078e00a0 */
[----:B------:R0:W-:Y:S01]  /*3000*/  @P2 STG.E.U16 desc[UR36][R90.64+0x12], R92 ;  /* 0x0000125c5a002986 */ /* 0x0001e2000c101524 */
[----:B------:R-:W-:Y:S05]  /*3010*/  @!P1 BRA `(.L_x_43) ;  /* 0x0000000000049947 */ /* 0x000fea0003800000 */
[----:B------:R0:W5:Y:S02]  /*3020*/  LDG.E.LTC128B.U16 R154, desc[UR36][R88.64+0x10] ;  /* 0x00001024589a7981 */ /* 0x000164000c1e1520 */
.L_x_43:
[----:B------:R-:W-:Y:S05]  /*3030*/  BSYNC B1 ;  /* 0x0000000000017941 */ /* 0x000fea0003800000 */
.L_x_42:
        /* <DEDUP_REMOVED lines=12> */
.L_x_45:
[----:B------:R-:W-:Y:S05]  /*3100*/  BSYNC B1 ;  /* 0x0000000000017941 */ /* 0x000fea0003800000 */
.L_x_44:
[----:B0----5:R-:W-:Y:S01]  /*3110*/  HADD2.F32 R91, -RZ, R154.H0_H0 ;  /* 0x2000009aff5b7230 */ /* 0x021fe20000004100 */
[----:B------:R-:W-:Y:S01]  /*3120*/  ISETP.GT.AND P1, PT, R0, 0x10, P3 ;  /* 0x000000100000780c */ /* 0x000fe20001f24270 */
[----:B------:R-:W-:Y:S03]  /*3130*/  BSSY B1, `(.L_x_46) ;  /* 0x000000a000017945 */ /* 0x000fe60003800000 */
[----:B------:R-:W-:Y:S01]  /*3140*/  FMUL R90, R91, R156 ;  /* 0x0000009c5b5a7220 */ /* 0x000fe20000400000 */
[----:B------:R-:W-:-:S03]  /*3150*/  @P2 IMAD.MOV.U32 R91, RZ, RZ, R169 ;  /* 0x000000ffff5b2224 */ /* 0x000fc600078e00a9 */
[----:B------:R-:W-:-:S05]  /*3160*/  FFMA R90, R95, R155, R90 ;  /* 0x0000009b5f5a7223 */ /* 0x000fca000000005a */
[----:B------:R-:W-:-:S04]  /*3170*/  F2FP.F16.F32.PACK_AB R90, RZ, R90 ;  /* 0x0000005aff5a723e */ /* 0x000fc800000000ff */
[----:B------:R-:W-:Y:S02]  /*3180*/  PRMT R92, R90, 0x7610, R92 ;  /* 0x000076105a5c7816 */ /* 0x000fe4000000005c */
[----:B------:R-:W-:-:S05]  /*3190*/  @P2 MOV R90, R168 ;  /* 0x000000a8005a2202 */ /* 0x000fca0000000f00 */
[----:B------:R0:W-:Y:S01]  /*31a0*/  @P2 STG.E.U16 desc[UR36][R90.64+0x12], R92 ;  /* 0x0000125c5a002986 */ /* 0x0001e2000c101524 */
[----:B------:R-:W-:Y:S05]  /*31b0*/  @!P1 BRA `(.L_x_47) ;  /* 0x0000000000049947 */ /* 0x000fea0003800000 */
[----:B------:R0:W5:Y:S02]  /*31c0*/  LDG.E.LTC128B.U16 R154, desc[UR36][R162.64+0x20] ;  /* 0x00002024a29a7981 */ /* 0x000164000c1e1520 */
.L_x_47:
[----:B------:R-:W-:Y:S05]  /*31d0*/  BSYNC B1 ;  /* 0x0000000000017941 */ /* 0x000fea0003800000 */
.L_x_46:
        /* <DEDUP_REMOVED lines=12> */
.L_x_49:
[----:B------:R-:W-:Y:S05]  /*32a0*/  BSYNC B1 ;  /* 0x0000000000017941 */ /* 0x000fea0003800000 */
.L_x_48:
        /* <DEDUP_REMOVED lines=12> */
.L_x_51:
[----:B------:R-:W-:Y:S05]  /*3370*/  BSYNC B1 ;  /* 0x0000000000017941 */ /* 0x000fea0003800000 */
.L_x_50:
        /* <DEDUP_REMOVED lines=12> */
.L_x_53:
[----:B------:R-:W-:Y:S05]  /*3440*/  BSYNC B1 ;  /* 0x0000000000017941 */ /* 0x000fea0003800000 */
.L_x_52:
        /* <DEDUP_REMOVED lines=12> */
.L_x_55:
[----:B------:R-:W-:Y:S05]  /*3510*/  BSYNC B1 ;  /* 0x0000000000017941 */ /* 0x000fea0003800000 */
.L_x_54:
        /* <DEDUP_REMOVED lines=12> */
.L_x_57:
[----:B------:R-:W-:Y:S05]  /*35e0*/  BSYNC B1 ;  /* 0x0000000000017941 */ /* 0x000fea0003800000 */
.L_x_56:
        /* <DEDUP_REMOVED lines=12> */
.L_x_59:
[----:B------:R-:W-:Y:S05]  /*36b0*/  BSYNC B1 ;  /* 0x0000000000017941 */ /* 0x000fea0003800000 */
.L_x_58:
        /* <DEDUP_REMOVED lines=12> */
.L_x_61:
[----:B------:R-:W-:Y:S05]  /*3780*/  BSYNC B1 ;  /* 0x0000000000017941 */ /* 0x000fea0003800000 */
.L_x_60:
        /* <DEDUP_REMOVED lines=12> */
.L_x_63:
[----:B------:R-:W-:Y:S05]  /*3850*/  BSYNC B1 ;  /* 0x0000000000017941 */ /* 0x000fea0003800000 */
.L_x_62:
        /* <DEDUP_REMOVED lines=12> */
.L_x_65:
[----:B------:R-:W-:Y:S05]  /*3920*/  BSYNC B1 ;  /* 0x0000000000017941 */ /* 0x000fea0003800000 */
.L_x_64:
        /* <DEDUP_REMOVED lines=12> */
.L_x_67:
[----:B------:R-:W-:Y:S05]  /*39f0*/  BSYNC B1 ;  /* 0x0000000000017941 */ /* 0x000fea0003800000 */
.L_x_66:
        /* <DEDUP_REMOVED lines=12> */
.L_x_69:
[----:B------:R-:W-:Y:S05]  /*3ac0*/  BSYNC B1 ;  /* 0x0000000000017941 */ /* 0x000fea0003800000 */
.L_x_68:
        /* <DEDUP_REMOVED lines=12> */
.L_x_71:
[----:B------:R-:W-:Y:S05]  /*3b90*/  BSYNC B1 ;  /* 0x0000000000017941 */ /* 0x000fea0003800000 */
.L_x_70:
        /* <DEDUP_REMOVED lines=12> */
.L_x_73:
[----:B------:R-:W-:Y:S05]  /*3c60*/  BSYNC B1 ;  /* 0x0000000000017941 */ /* 0x000fea0003800000 */
.L_x_72:
        /* <DEDUP_REMOVED lines=12> */
.L_x_75:
[----:B------:R-:W-:Y:S05]  /*3d30*/  BSYNC B1 ;  /* 0x0000000000017941 */ /* 0x000fea0003800000 */
.L_x_74:
        /* <DEDUP_REMOVED lines=12> */
.L_x_77:
[----:B------:R-:W-:Y:S05]  /*3e00*/  BSYNC B1 ;  /* 0x0000000000017941 */ /* 0x000fea0003800000 */
.L_x_76:
        /* <DEDUP_REMOVED lines=12> */
.L_x_79:
[----:B------:R-:W-:Y:S05]  /*3ed0*/  BSYNC B1 ;  /* 0x0000000000017941 */ /* 0x000fea0003800000 */
.L_x_78:
        /* <DEDUP_REMOVED lines=12> */
.L_x_81:
[----:B------:R-:W-:Y:S05]  /*3fa0*/  BSYNC B1 ;  /* 0x0000000000017941 */ /* 0x000fea0003800000 */
.L_x_80:
        /* <DEDUP_REMOVED lines=12> */
.L_x_83:
[----:B------:R-:W-:Y:S05]  /*4070*/  BSYNC B1 ;  /* 0x0000000000017941 */ /* 0x000fea0003800000 */
.L_x_82:
        /* <DEDUP_REMOVED lines=12> */
.L_x_85:
[----:B------:R-:W-:Y:S05]  /*4140*/  BSYNC B1 ;  /* 0x0000000000017941 */ /* 0x000fea0003800000 */
.L_x_84:
        /* <DEDUP_REMOVED lines=12> */
.L_x_87:
[----:B------:R-:W-:Y:S05]  /*4210*/  BSYNC B1 ;  /* 0x0000000000017941 */ /* 0x000fea0003800000 */
.L_x_86:
        /* <DEDUP_REMOVED lines=12> */
.L_x_89:
[----:B------:R-:W-:Y:S05]  /*42e0*/  BSYNC B1 ;  /* 0x0000000000017941 */ /* 0x000fea0003800000 */
.L_x_88:
        /* <DEDUP_REMOVED lines=12> */
.L_x_91:
[----:B------:R-:W-:Y:S05]  /*43b0*/  BSYNC B1 ;  /* 0x0000000000017941 */ /* 0x000fea0003800000 */
.L_x_90:
        /* <DEDUP_REMOVED lines=12> */
.L_x_93:
[----:B------:R-:W-:Y:S05]  /*4480*/  BSYNC B1 ;  /* 0x0000000000017941 */ /* 0x000fea0003800000 */
.L_x_92:
        /* <DEDUP_REMOVED lines=12> */
.L_x_95:
[----:B------:R-:W-:Y:S05]  /*4550*/  BSYNC B1 ;  /* 0x0000000000017941 */ /* 0x000fea0003800000 */
.L_x_94:
        /* <DEDUP_REMOVED lines=12> */
.L_x_97:
[----:B------:R-:W-:Y:S05]  /*4620*/  BSYNC B1 ;  /* 0x0000000000017941 */ /* 0x000fea0003800000 */
.L_x_96:
        /* <DEDUP_REMOVED lines=12> */
.L_x_99:
[----:B------:R-:W-:Y:S05]  /*46f0*/  BSYNC B1 ;  /* 0x0000000000017941 */ /* 0x000fea0003800000 */
.L_x_98:
        /* <DEDUP_REMOVED lines=12> */
.L_x_101:
[----:B------:R-:W-:Y:S05]  /*47c0*/  BSYNC B1 ;  /* 0x0000000000017941 */ /* 0x000fea0003800000 */
.L_x_100:
        /* <DEDUP_REMOVED lines=12> */
.L_x_103:
[----:B------:R-:W-:Y:S05]  /*4890*/  BSYNC B1 ;  /* 0x0000000000017941 */ /* 0x000fea0003800000 */
.L_x_102:
        /* <DEDUP_REMOVED lines=12> */
.L_x_105:
[----:B------:R-:W-:Y:S05]  /*4960*/  BSYNC B1 ;  /* 0x0000000000017941 */ /* 0x000fea0003800000 */
.L_x_104:
        /* <DEDUP_REMOVED lines=12> */
.L_x_107:
[----:B------:R-:W-:Y:S05]  /*4a30*/  BSYNC B1 ;  /* 0x0000000000017941 */ /* 0x000fea0003800000 */
.L_x_106:
        /* <DEDUP_REMOVED lines=12> */
.L_x_109:
[----:B------:R-:W-:Y:S05]  /*4b00*/  BSYNC B1 ;  /* 0x0000000000017941 */ /* 0x000fea0003800000 */
.L_x_108:
        /* <DEDUP_REMOVED lines=12> */
.L_x_111:
[----:B------:R-:W-:Y:S05]  /*4bd0*/  BSYNC B1 ;  /* 0x0000000000017941 */ /* 0x000fea0003800000 */
.L_x_110:
        /* <DEDUP_REMOVED lines=12> */
.L_x_113:
[----:B------:R-:W-:Y:S05]  /*4ca0*/  BSYNC B1 ;  /* 0x0000000000017941 */ /* 0x000fea0003800000 */
.L_x_112:
        /* <DEDUP_REMOVED lines=12> */
.L_x_115:
[----:B------:R-:W-:Y:S05]  /*4d70*/  BSYNC B1 ;  /* 0x0000000000017941 */ /* 0x000fea0003800000 */
.L_x_114:
        /* <DEDUP_REMOVED lines=12> */
.L_x_117:
[----:B------:R-:W-:Y:S05]  /*4e40*/  BSYNC B1 ;  /* 0x0000000000017941 */ /* 0x000fea0003800000 */
.L_x_116:
        /* <DEDUP_REMOVED lines=12> */
.L_x_119:
[----:B------:R-:W-:Y:S05]  /*4f10*/  BSYNC B1 ;  /* 0x0000000000017941 */ /* 0x000fea0003800000 */
.L_x_118:
        /* <DEDUP_REMOVED lines=12> */
.L_x_121:
[----:B------:R-:W-:Y:S05]  /*4fe0*/  BSYNC B1 ;  /* 0x0000000000017941 */ /* 0x000fea0003800000 */
.L_x_120:
        /* <DEDUP_REMOVED lines=12> */
.L_x_123:
[----:B------:R-:W-:Y:S05]  /*50b0*/  BSYNC B1 ;  /* 0x0000000000017941 */ /* 0x000fea0003800000 */
.L_x_122:
        /* <DEDUP_REMOVED lines=12> */
.L_x_125:
[----:B------:R-:W-:Y:S05]  /*5180*/  BSYNC B1 ;  /* 0x0000000000017941 */ /* 0x000fea0003800000 */
.L_x_124:
        /* <DEDUP_REMOVED lines=12> */
.L_x_127:
[----:B------:R-:W-:Y:S05]  /*5250*/  BSYNC B1 ;  /* 0x0000000000017941 */ /* 0x000fea0003800000 */
.L_x_126:
        /* <DEDUP_REMOVED lines=12> */
.L_x_129:
[----:B------:R-:W-:Y:S05]  /*5320*/  BSYNC B1 ;  /* 0x0000000000017941 */ /* 0x000fea0003800000 */
.L_x_128:
        /* <DEDUP_REMOVED lines=12> */
.L_x_131:
[----:B------:R-:W-:Y:S05]  /*53f0*/  BSYNC B1 ;  /* 0x0000000000017941 */ /* 0x000fea0003800000 */
.L_x_130:
        /* <DEDUP_REMOVED lines=12> */
.L_x_133:
[----:B------:R-:W-:Y:S05]  /*54c0*/  BSYNC B1 ;  /* 0x0000000000017941 */ /* 0x000fea0003800000 */
.L_x_132:
        /* <DEDUP_REMOVED lines=12> */
.L_x_135:
[----:B------:R-:W-:Y:S05]  /*5590*/  BSYNC B1 ;  /* 0x0000000000017941 */ /* 0x000fea0003800000 */
.L_x_134:
        /* <DEDUP_REMOVED lines=12> */
.L_x_137:
[----:B------:R-:W-:Y:S05]  /*5660*/  BSYNC B1 ;  /* 0x0000000000017941 */ /* 0x000fea0003800000 */
.L_x_136:
        /* <DEDUP_REMOVED lines=12> */
.L_x_139:
[----:B------:R-:W-:Y:S05]  /*5730*/  BSYNC B1 ;  /* 0x0000000000017941 */ /* 0x000fea0003800000 */
.L_x_138:
        /* <DEDUP_REMOVED lines=12> */
.L_x_141:
[----:B------:R-:W-:Y:S05]  /*5800*/  BSYNC B1 ;  /* 0x0000000000017941 */ /* 0x000fea0003800000 */
.L_x_140:
        /* <DEDUP_REMOVED lines=12> */
.L_x_143:
[----:B------:R-:W-:Y:S05]  /*58d0*/  BSYNC B1 ;  /* 0x0000000000017941 */ /* 0x000fea0003800000 */
.L_x_142:
        /* <DEDUP_REMOVED lines=12> */
.L_x_145:
[----:B------:R-:W-:Y:S05]  /*59a0*/  BSYNC B1 ;  /* 0x0000000000017941 */ /* 0x000fea0003800000 */
.L_x_144:
        /* <DEDUP_REMOVED lines=12> */
.L_x_147:
[----:B------:R-:W-:Y:S05]  /*5a70*/  BSYNC B1 ;  /* 0x0000000000017941 */ /* 0x000fea0003800000 */
.L_x_146:
        /* <DEDUP_REMOVED lines=12> */
.L_x_149:
[----:B------:R-:W-:Y:S05]  /*5b40*/  BSYNC B1 ;  /* 0x0000000000017941 */ /* 0x000fea0003800000 */
.L_x_148:
        /* <DEDUP_REMOVED lines=12> */
.L_x_151:
[----:B------:R-:W-:Y:S05]  /*5c10*/  BSYNC B1 ;  /* 0x0000000000017941 */ /* 0x000fea0003800000 */
.L_x_150:
        /* <DEDUP_REMOVED lines=12> */
.L_x_153:
[----:B------:R-:W-:Y:S05]  /*5ce0*/  BSYNC B1 ;  /* 0x0000000000017941 */ /* 0x000fea0003800000 */
.L_x_152:
        /* <DEDUP_REMOVED lines=12> */
.L_x_155:
[----:B------:R-:W-:Y:S05]  /*5db0*/  BSYNC B1 ;  /* 0x0000000000017941 */ /* 0x000fea0003800000 */
.L_x_154:
[----:B0----5:R-:W-:Y:S01]  /*5dc0*/  HADD2.F32 R91, -RZ, R154.H0_H0 ;  /* 0x2000009aff5b7230 */ /* 0x021fe20000004100 */
[----:B------:R-:W-:Y:S01]  /*5dd0*/  ISETP.GT.AND P1, PT, R0, 0x79, P0 ;  /* 0x000000790000780c */ /* 0x000fe20000724270 */
[----:B------:R-:W-:Y:S01]  /*5de0*/  BSSY B1, `(.L_x_156) ;  /* 0x000000c000017945 */ /* 0x000fe20003800000 */
[----:B------:R-:W-:Y:S01]  /*5df0*/  IADD3 R99, P0, R8, 0x80, RZ ;  /* 0x0000008008637810 */ /* 0x000fe20007f1e0ff */
[----:B------:R-:W-:Y:S02]  /*5e00*/  @P2 IMAD.MOV.U32 R8, RZ, RZ, R168 ;  /* 0x000000ffff082224 */ /* 0x000fe400078e00a8 */
[----:B------:R-:W-:-:S04]  /*5e10*/  FMUL R91, R91, R156 ;  /* 0x0000009c5b5b7220 */ /* 0x000fc80000400000 */
[----:B------:R-:W-:-:S05]  /*5e20*/  FFMA R91, R150, R155, R91 ;  /* 0x0000009b965b7223 */ /* 0x000fca000000005b */
[----:B------:R-:W-:-:S04]  /*5e30*/  F2FP.F16.F32.PACK_AB R91, RZ, R91 ;  /* 0x0000005bff5b723e */ /* 0x000fc800000000ff */
[----:B------:R-:W-:Y:S01]  /*5e40*/  PRMT R90, R91, 0x7610, R90 ;  /* 0x000076105b5a7816 */ /* 0x000fe2000000005a */
[----:B------:R-:W-:Y:S01]  /*5e50*/  IMAD.X R91, RZ, RZ, R9, P0 ;  /* 0x000000ffff5b7224 */ /* 0x000fe200000e0609 */
[----:B------:R-:W-:-:S05]  /*5e60*/  @P2 MOV R9, R169 ;  /* 0x000000a900092202 */ /* 0x000fca0000000f00 */
[----:B------:R0:W-:Y:S01]  /*5e70*/  @P2 STG.E.U16 desc[UR36][R8.64+0xf0], R90 ;  /* 0x0000f05a08002986 */ /* 0x0001e2000c101524 */
[----:B------:R-:W-:Y:S05]  /*5e80*/  @!P1 BRA `(.L_x_157) ;  /* 0x0000000000049947 */ /* 0x000fea0003800000 */
[----:B------:R0:W5:Y:S02]  /*5e90*/  LDG.E.LTC128B.U16 R154, desc[UR36][R88.64+0xf2] ;  /* 0x0000f224589a7981 */ /* 0x000164000c1e1520 */
.L_x_157:
[----:B------:R-:W-:Y:S05]  /*5ea0*/  BSYNC B1 ;  /* 0x0000000000017941 */ /* 0x000fea0003800000 */
.L_x_156:
[----:B0----5:R-:W-:Y:S01]  /*5eb0*/  HADD2.F32 R9, -RZ, R154.H0_H0 ;  /* 0x2000009aff097230 */ /* 0x021fe20000004100 */
[----:B------:R-:W-:Y:S01]  /*5ec0*/  ISETP.GT.AND P0, PT, R3, 0x80, PT ;  /* 0x000000800300780c */ /* 0x000fe20003f04270 */
[----:B------:R-:W-:-:S03]  /*5ed0*/  IMAD R8, R91, R14, RZ ;  /* 0x0000000e5b087224 */ /* 0x000fc600078e02ff */
[----:B--2---:R-:W-:Y:S01]  /*5ee0*/  FMUL R88, R9, R156 ;  /* 0x0000009c09587220 */ /* 0x004fe20000400000 */
[C---:B------:R-:W-:Y:S01]  /*5ef0*/  IMAD R97, R99.reuse, R15, R8 ;  /* 0x0000000f63617224 */ /* 0x040fe200078e0208 */
[----:B------:R-:W-:Y:S01]  /*5f00*/  ISETP.GT.AND P3, PT, R0, RZ, P0 ;  /* 0x000000ff0000720c */ /* 0x000fe20000764270 */
[----:B------:R-:W-:-:S04]  /*5f10*/  IMAD.WIDE.U32 R8, R99, R14, R158 ;  /* 0x0000000e63087225 */ /* 0x000fc800078e009e */
[----:B------:R-:W-:Y:S01]  /*5f20*/  FFMA R151, R151, R155, R88 ;  /* 0x0000009b97977223 */ /* 0x000fe20000000058 */
[----:B------:R-:W-:Y:S01]  /*5f30*/  IMAD.IADD R9, R9, 0x1, R97 ;  /* 0x0000000109097824 */ /* 0x000fe200078e0261 */
[----:B------:R-:W-:-:S03]  /*5f40*/  LEA R88, P2, R8, R10, 0x1 ;  /* 0x0000000a08587211 */ /* 0x000fc600078408ff */
[----:B------:R-:W-:Y:S02]  /*5f50*/  F2FP.F16.F32.PACK_AB R151, RZ, R151 ;  /* 0x00000097ff97723e */ /* 0x000fe400000000ff */
[----:B------:R-:W-:-:S03]  /*5f60*/  LEA.HI.X R89, R8, R11, R9, 0x1, P2 ;  /* 0x0000000b08597211 */ /* 0x000fc600010f0c09 */
[----:B------:R0:W-:Y:S04]  /*5f70*/  @P1 STG.E.U16 desc[UR36][R168.64+0xf2], R151 ;  /* 0x0000f297a8001986 */ /* 0x0001e8000c101524 */
[----:B------:R-:W2:Y:S01]  /*5f80*/  @P3 LDG.E.LTC128B.U16 R154, desc[UR36][R88.64] ;  /* 0x00000024589a3981 */ /* 0x000ea2000c1e1520 */
[----:B------:R-:W-:Y:S01]  /*5f90*/  IMAD.WIDE.U32 R8, R99, R14, R4 ;  /* 0x0000000e63087225 */ /* 0x000fe200078e0004 */
[----:B------:R-:W-:Y:S01]  /*5fa0*/  SHF.L.U64.HI R95, R6, 0x8, R7 ;  /* 0x00000008065f7819 */ /* 0x000fe20000010207 */
[----:B------:R-:W-:Y:S01]  /*5fb0*/  BSSY B1, `(.L_x_158) ;  /* 0x0000011000017945 */ /* 0x000fe20003800000 */
[----:B------:R-:W-:Y:S01]  /*5fc0*/  ISETP.GT.AND P2, PT, R0, 0x1, P0 ;  /* 0x000000010000780c */ /* 0x000fe20000744270 */
[----:B------:R-:W-:Y:S02]  /*5fd0*/  IMAD.IADD R9, R97, 0x1, R9 ;  /* 0x0000000161097824 */ /* 0x000fe400078e0209 */
[----:B------:R-:W-:-:S02]  /*5fe0*/  IMAD.SHL.U32 R93, R6, 0x100, RZ ;  /* 0x00000100065d7824 */ /* 0x000fc400078e00ff */
[----:B------:R-:W-:-:S03]  /*5ff0*/  IMAD.WIDE.U32 R90, R23, R12, R8 ;  /* 0x0000000c175a7225 */ /* 0x000fc600078e0008 */
[----:B------:R-:W-:Y:S01]  /*6000*/  IADD3 R8, P1, R93, R160, RZ ;  /* 0x000000a05d087210 */ /* 0x000fe20007f3e0ff */
[----:B------:R-:W-:Y:S01]  /*6010*/  IMAD.IADD R7, R13, 0x1, R91 ;  /* 0x000000010d077824 */ /* 0x000fe200078e025b */
[----:B------:R-:W-:-:S03]  /*6020*/  LEA R6, P4, R90, R10, 0x1 ;  /* 0x0000000a5a067211 */ /* 0x000fc600078808ff */
[----:B------:R-:W-:Y:S01]  /*6030*/  IMAD.X R9, R95, 0x1, R161, P1 ;  /* 0x000000015f097824 */ /* 0x000fe200008e06a1 */
[----:B------:R-:W-:Y:S01]  /*6040*/  LEA.HI.X R7, R90, R11, R7, 0x1, P4 ;  /* 0x0000000b5a077211 */ /* 0x000fe200020f0c07 */
[----:B--2---:R-:W-:-:S05]  /*6050*/  HADD2.F32 R15, -RZ, R154.H0_H0 ;  /* 0x2000009aff0f7230 */ /* 0x004fca0000004100 */
[----:B------:R-:W-:-:S04]  /*6060*/  FMUL R15, R15, R156 ;  /* 0x0000009c0f0f7220 */ /* 0x000fc80000400000 */
[----:B------:R-:W-:-:S05]  /*6070*/  FFMA R15, R24, R155, R15 ;  /* 0x0000009b180f7223 */ /* 0x000fca000000000f */
[----:B------:R-:W-:-:S05]  /*6080*/  F2FP.F16.F32.PACK_AB R15, RZ, R15 ;  /* 0x0000000fff0f723e */ /* 0x000fca00000000ff */
[----:B------:R0:W-:Y:S01]  /*6090*/  @P3 STG.E.U16 desc[UR36][R8.64], R15 ;  /* 0x0000000f08003986 */ /* 0x0001e2000c101524 */
[----:B------:R-:W-:Y:S05]  /*60a0*/  @!P2 BRA `(.L_x_159) ;  /* 0x000000000004a947 */ /* 0x000fea0003800000 */
[----:B------:R2:W5:Y:S02]  /*60b0*/  LDG.E.LTC128B.U16 R154, desc[UR36][R6.64+0x2] ;  /* 0x00000224069a7981 */ /* 0x000564000c1e1520 */
.L_x_159:
[----:B------:R-:W-:Y:S05]  /*60c0*/  BSYNC B1 ;  /* 0x0000000000017941 */ /* 0x000fea0003800000 */
.L_x_158:
[----:B0----5:R-:W-:Y:S01]  /*60d0*/  HADD2.F32 R15, -RZ, R154.H0_H0 ;  /* 0x2000009aff0f7230 */ /* 0x021fe20000004100 */
[----:B------:R-:W-:Y:S01]  /*60e0*/  ISETP.GT.AND P1, PT, R3, 0x88, PT ;  /* 0x000000880300780c */ /* 0x000fe20003f24270 */
[----:B------:R-:W-:Y:S03]  /*60f0*/  BSSY B1, `(.L_x_160) ;  /* 0x000000f000017945 */ /* 0x000fe60003800000 */
[----:B------:R-:W-:Y:S01]  /*6100*/  FMUL R24, R15, R156 ;  /* 0x0000009c0f187220 */ /* 0x000fe20000400000 */
[----:B------:R-:W-:Y:S01]  /*6110*/  IMAD.WIDE.U32 R14, R99, R14, R164 ;  /* 0x0000000e630e7225 */ /* 0x000fe200078e00a4 */
[----:B------:R-:W-:-:S03]  /*6120*/  ISETP.GT.AND P3, PT, R0, RZ, P1 ;  /* 0x000000ff0000720c */ /* 0x000fc60000f64270 */
[----:B------:R-:W-:Y:S01]  /*6130*/  FFMA R24, R25, R155, R24 ;  /* 0x0000009b19187223 */ /* 0x000fe20000000018 */
[----:B------:R-:W-:Y:S01]  /*6140*/  IMAD.IADD R97, R97, 0x1, R15 ;  /* 0x0000000161617824 */ /* 0x000fe200078e020f */
[-C--:B------:R-:W-:Y:S02]  /*6150*/  IADD3 R21, P5, R20, R14.reuse, RZ ;  /* 0x0000000e14157210 */ /* 0x080fe40007fbe0ff */
[----:B------:R-:W-:Y:S02]  /*6160*/  IADD3 R20, P4, R4, R14, RZ ;  /* 0x0000000e04147210 */ /* 0x000fe40007f9e0ff */
[----:B------:R-:W-:Y:S01]  /*6170*/  F2FP.F16.F32.PACK_AB R24, RZ, R24 ;  /* 0x00000018ff18723e */ /* 0x000fe200000000ff */
[----:B------:R-:W-:Y:S01]  /*6180*/  IMAD.X R158, R97, 0x1, R159, P5 ;  /* 0x00000001619e7824 */ /* 0x000fe200028e069f */
[----:B------:R-:W-:-:S03]  /*6190*/  LEA R14, P5, R21, R10, 0x1 ;  /* 0x0000000a150e7211 */ /* 0x000fc600078a08ff */
[----:B------:R0:W-:Y:S01]  /*61a0*/  @P2 STG.E.U16 desc[UR36][R8.64+0x2], R24 ;  /* 0x0000021808002986 */ /* 0x0001e2000c101524 */
[----:B------:R-:W-:Y:S01]  /*61b0*/  LEA.HI.X R15, R21, R11, R158, 0x1, P5 ;  /* 0x0000000b150f7211 */ /* 0x000fe200028f0c9e */
[----:B------:R-:W-:Y:S08]  /*61c0*/  @!P3 BRA `(.L_x_161) ;  /* 0x000000000004b947 */ /* 0x000ff00003800000 */
[----:B------:R0:W5:Y:S02]  /*61d0*/  LDG.E.LTC128B.U16 R154, desc[UR36][R14.64] ;  /* 0x000000240e9a7981 */ /* 0x000164000c1e1520 */
.L_x_161:
[----:B------:R-:W-:Y:S05]  /*61e0*/  BSYNC B1 ;  /* 0x0000000000017941 */ /* 0x000fea0003800000 */
.L_x_160:
[----:B-----5:R-:W-:Y:S01]  /*61f0*/  HADD2.F32 R3, -RZ, R154.H0_H0 ;  /* 0x2000009aff037230 */ /* 0x020fe20000004100 */
[----:B------:R-:W-:Y:S01]  /*6200*/  IADD3.X R21, R5, R97, RZ, P4, !PT ;  /* 0x0000006105157210 */ /* 0x000fe200027fe4ff */
[----:B------:R-:W-:Y:S01]  /*6210*/  BSSY B1, `(.L_x_162) ;  /* 0x000000e000017945 */ /* 0x000fe20003800000 */
[----:B------:R-:W-:Y:S02]  /*6220*/  IADD3 R4, P4, R8, R157, RZ ;  /* 0x0000009d08047210 */ /* 0x000fe40007f9e0ff */
[----:B------:R-:W-:Y:S01]  /*6230*/  FMUL R3, R3, R156 ;  /* 0x0000009c03037220 */ /* 0x000fe20000400000 */
[----:B------:R-:W-:Y:S01]  /*6240*/  ISETP.GT.AND P2, PT, R0, 0x1, P1 ;  /* 0x000000010000780c */ /* 0x000fe20000f44270 */
[----:B0-----:R-:W-:-:S04]  /*6250*/  IMAD.WIDE.U32 R14, R23, R12, R20 ;  /* 0x0000000c170e7225 */ /* 0x001fc800078e0014 */
[----:B------:R-:W-:Y:S01]  /*6260*/  FFMA R3, R26, R155, R3 ;  /* 0x0000009b1a037223 */ /* 0x000fe20000000003 */
[----:B------:R-:W-:Y:S01]  /*6270*/  IMAD.X R5, R9, 0x1, R167, P4 ;  /* 0x0000000109057824 */ /* 0x000fe200020e06a7 */
[----:B------:R-:W-:Y:S01]  /*6280*/  LEA R10, P5, R14, R10, 0x1 ;  /* 0x0000000a0e0a7211 */ /* 0x000fe200078a08ff */
[----:B------:R-:W-:Y:S02]  /*6290*/  IMAD.IADD R13, R13, 0x1, R15 ;  /* 0x000000010d0d7824 */ /* 0x000fe400078e020f */
[----:B------:R-:W-:-:S03]  /*62a0*/  F2FP.F16.F32.PACK_AB R3, RZ, R3 ;  /* 0x00000003ff03723e */ /* 0x000fc600000000ff */
[----:B------:R-:W-:Y:S02]  /*62b0*/  LEA.HI.X R11, R14, R11, R13, 0x1, P5 ;  /* 0x0000000b0e0b7211 */ /* 0x000fe400028f0c0d */
[----:B------:R0:W-:Y:S01]  /*62c0*/  @P3 STG.E.U16 desc[UR36][R4.64], R3 ;  /* 0x0000000304003986 */ /* 0x0001e2000c101524 */
[----:B------:R-:W-:Y:S05]  /*62d0*/  @!P2 BRA `(.L_x_163) ;  /* 0x000000000004a947 */ /* 0x000fea0003800000 */
[----:B------:R0:W5:Y:S02]  /*62e0*/  LDG.E.LTC128B.U16 R154, desc[UR36][R10.64+0x2] ;  /* 0x000002240a9a7981 */ /* 0x000164000c1e1520 */
.L_x_163:
[----:B------:R-:W-:Y:S05]  /*62f0*/  BSYNC B1 ;  /* 0x0000000000017941 */ /* 0x000fea0003800000 */
.L_x_162:
[----:B0----5:R-:W-:Y:S01]  /*6300*/  HADD2.F32 R3, -RZ, R154.H0_H0 ;  /* 0x2000009aff037230 */ /* 0x021fe20000004100 */
[----:B------:R-:W-:Y:S01]  /*6310*/  ISETP.GT.AND P3, PT, R0, 0x8, P0 ;  /* 0x000000080000780c */ /* 0x000fe20000764270 */
[----:B------:R-:W-:Y:S03]  /*6320*/  BSSY B1, `(.L_x_164) ;  /* 0x0000007000017945 */ /* 0x000fe60003800000 */
[----:B------:R-:W-:-:S04]  /*6330*/  FMUL R12, R3, R156 ;  /* 0x0000009c030c7220 */ /* 0x000fc80000400000 */
[----:B------:R-:W-:-:S05]  /*6340*/  FFMA R12, R27, R155, R12 ;  /* 0x0000009b1b0c7223 */ /* 0x000fca000000000c */
[----:B------:R-:W-:-:S05]  /*6350*/  F2FP.F16.F32.PACK_AB R12, RZ, R12 ;  /* 0x0000000cff0c723e */ /* 0x000fca00000000ff */
[----:B------:R0:W-:Y:S01]  /*6360*/  @P2 STG.E.U16 desc[UR36][R4.64+0x2], R12 ;  /* 0x0000020c04002986 */ /* 0x0001e2000c101524 */
[----:B------:R-:W-:Y:S05]  /*6370*/  @!P3 BRA `(.L_x_165) ;  /* 0x000000000004b947 */ /* 0x000fea0003800000 */
[----:B------:R0:W5:Y:S02]  /*6380*/  LDG.E.LTC128B.U16 R154, desc[UR36][R6.64+0x10] ;  /* 0x00001024069a7981 */ /* 0x000164000c1e1520 */
.L_x_165:
[----:B------:R-:W-:Y:S05]  /*6390*/  BSYNC B1 ;  /* 0x0000000000017941 */ /* 0x000fea0003800000 */
.L_x_164:
[----:B-----5:R-:W-:Y:S01]  /*63a0*/  HADD2.F32 R3, -RZ, R154.H0_H0 ;  /* 0x2000009aff037230 */ /* 0x020fe20000004100 */
[----:B------:R-:W-:Y:S01]  /*63b0*/  ISETP.GT.AND P2, PT, R0, 0x9, P0 ;  /* 0x000000090000780c */ /* 0x000fe20000744270 */
[----:B0-----:R-:W-:Y:S01]  /*63c0*/  IMAD.MOV.U32 R4, RZ, RZ, R8 ;  /* 0x000000ffff047224 */ /* 0x001fe200078e0008 */
[----:B------:R-:W-:Y:S01]  /*63d0*/  BSSY B1, `(.L_x_166) ;  /* 0x0000008000017945 */ /* 0x000fe20003800000 */
[----:B------:R-:W-:Y:S02]  /*63e0*/  IMAD.MOV.U32 R5, RZ, RZ, R9 ;  /* 0x000000ffff057224 */ /* 0x000fe400078e0009 */
[----:B------:R-:W-:-:S04]  /*63f0*/  FMUL R3, R3, R156 ;  /* 0x0000009c03037220 */ /* 0x000fc80000400000 */
[----:B------:R-:W-:-:S05]  /*6400*/  FFMA R3, R28, R155, R3 ;  /* 0x0000009b1c037223 */ /* 0x000fca0000000003 */
[----:B------:R-:W-:-:S05]  /*6410*/  F2FP.F16.F32.PACK_AB R3, RZ, R3 ;  /* 0x00000003ff03723e */ /* 0x000fca00000000ff */
[----:B------:R0:W-:Y:S01]  /*6420*/  @P3 STG.E.U16 desc[UR36][R4.64+0x10], R3 ;  /* 0x0000100304003986 */ /* 0x0001e2000c101524 */
[----:B------:R-:W-:Y:S05]  /*6430*/  @!P2 BRA `(.L_x_167) ;  /* 0x000000000004a947 */ /* 0x000fea0003800000 */
[----:B------:R0:W5:Y:S02]  /*6440*/  LDG.E.LTC128B.U16 R154, desc[UR36][R6.64+0x12] ;  /* 0x00001224069a7981 */ /* 0x000164000c1e1520 */
.L_x_167:
[----:B------:R-:W-:Y:S05]  /*6450*/  BSYNC B1 ;  /* 0x0000000000017941 */ /* 0x000fea0003800000 */
.L_x_166:
        /* <DEDUP_REMOVED lines=9> */
.L_x_169:
[----:B------:R-:W-:Y:S05]  /*64f0*/  BSYNC B1 ;  /* 0x0000000000017941 */ /* 0x000fea0003800000 */
.L_x_168:
[----:B-----5:R-:W-:Y:S01]  /*6500*/  HADD2.F32 R3, -RZ, R154.H0_H0 ;  /* 0x2000009aff037230 */ /* 0x020fe20000004100 */
[----:B------:R-:W-:Y:S01]  /*6510*/  IADD3 R8, P3, R157, R8, RZ ;  /* 0x000000089d087210 */ /* 0x000fe20007f7e0ff */
[----:B------:R-:W-:Y:S01]  /*6520*/  BSSY B1, `(.L_x_170) ;  /* 0x0000009000017945 */ /* 0x000fe20003800000 */
[----:B------:R-:W-:Y:S02]  /*6530*/  ISETP.GT.AND P2, PT, R0, 0x9, P1 ;  /* 0x000000090000780c */ /* 0x000fe40000f44270 */
[----:B------:R-:W-:Y:S01]  /*6540*/  FMUL R3, R3, R156 ;  /* 0x0000009c03037220 */ /* 0x000fe20000400000 */
[----:B------:R-:W-:-:S03]  /*6550*/  IMAD.X R9, R167, 0x1, R9, P3 ;  /* 0x00000001a7097824 */ /* 0x000fc600018e0609 */
[----:B------:R-:W-:-:S05]  /*6560*/  FFMA R3, R30, R155, R3 ;  /* 0x0000009b1e037223 */ /* 0x000fca0000000003 */
[----:B------:R-:W-:-:S05]  /*6570*/  F2FP.F16.F32.PACK_AB R3, RZ, R3 ;  /* 0x00000003ff03723e */ /* 0x000fca00000000ff */
[----:B------:R0:W-:Y:S01]  /*6580*/  @P4 STG.E.U16 desc[UR36][R8.64+0x10], R3 ;  /* 0x0000100308004986 */ /* 0x0001e2000c101524 */
[----:B------:R-:W-:Y:S05]  /*6590*/  @!P2 BRA `(.L_x_171) ;  /* 0x000000000004a947 */ /* 0x000fea0003800000 */
[----:B------:R0:W5:Y:S02]  /*65a0*/  LDG.E.LTC128B.U16 R154, desc[UR36][R10.64+0x12] ;  /* 0x000012240a9a7981 */ /* 0x000164000c1e1520 */
.L_x_171:
[----:B------:R-:W-:Y:S05]  /*65b0*/  BSYNC B1 ;  /* 0x0000000000017941 */ /* 0x000fea0003800000 */
.L_x_170:
[----:B0----5:R-:W-:Y:S01]  /*65c0*/  HADD2.F32 R3, -RZ, R154.H0_H0 ;  /* 0x2000009aff037230 */ /* 0x021fe20000004100 */
[----:B------:R-:W-:Y:S01]  /*65d0*/  ISETP.GT.AND P3, PT, R0, 0x10, P0 ;  /* 0x000000100000780c */ /* 0x000fe20000764270 */
[----:B------:R-:W-:Y:S03]  /*65e0*/  BSSY B1, `(.L_x_172) ;  /* 0x0000009000017945 */ /* 0x000fe60003800000 */
[----:B------:R-:W-:-:S04]  /*65f0*/  FMUL R8, R3, R156 ;  /* 0x0000009c03087220 */ /* 0x000fc80000400000 */
[----:B------:R-:W-:Y:S01]  /*6600*/  FFMA R31, R31, R155, R8 ;  /* 0x0000009b1f1f7223 */ /* 0x000fe20000000008 */
[----:B------:R-:W-:-:S04]  /*6610*/  IADD3 R8, P4, P5, R157, R160, R93 ;  /* 0x000000a09d087210 */ /* 0x000fc80007d9e05d */
[----:B------:R-:W-:Y:S02]  /*6620*/  F2FP.F16.F32.PACK_AB R31, RZ, R31 ;  /* 0x0000001fff1f723e */ /* 0x000fe400000000ff */
[----:B------:R-:W-:-:S05]  /*6630*/  IADD3.X R9, R167, R161, R95, P4, P5 ;  /* 0x000000a1a7097210 */ /* 0x000fca00027ea45f */
[----:B------:R0:W-:Y:S01]  /*6640*/  @P2 STG.E.U16 desc[UR36][R8.64+0x12], R31 ;  /* 0x0000121f08002986 */ /* 0x0001e2000c101524 */
[----:B------:R-:W-:Y:S05]  /*6650*/  @!P3 BRA `(.L_x_173) ;  /* 0x000000000004b947 */ /* 0x000fea0003800000 */
[----:B------:R0:W5:Y:S02]  /*6660*/  LDG.E.LTC128B.U16 R154, desc[UR36][R6.64+0x20] ;  /* 0x00002024069a7981 */ /* 0x000164000c1e1520 */
.L_x_173:
[----:B------:R-:W-:Y:S05]  /*6670*/  BSYNC B1 ;  /* 0x0000000000017941 */ /* 0x000fea0003800000 */
.L_x_172:
[----:B-----5:R-:W-:Y:S01]  /*6680*/  HADD2.F32 R3, -RZ, R154.H0_H0 ;  /* 0x2000009aff037230 */ /* 0x020fe20000004100 */
        /* <DEDUP_REMOVED lines=8> */
.L_x_175:
[----:B------:R-:W-:Y:S05]  /*6710*/  BSYNC B1 ;  /* 0x0000000000017941 */ /* 0x000fea0003800000 */
.L_x_174:
        /* <DEDUP_REMOVED lines=9> */
.L_x_177:
[----:B------:R-:W-:Y:S05]  /*67b0*/  BSYNC B1 ;  /* 0x0000000000017941 */ /* 0x000fea0003800000 */
.L_x_176:
        /* <DEDUP_REMOVED lines=9> */
.L_x_179:
[----:B------:R-:W-:Y:S05]  /*6850*/  BSYNC B1 ;  /* 0x0000000000017941 */ /* 0x000fea0003800000 */
.L_x_178:
        /* <DEDUP_REMOVED lines=9> */
.L_x_181:
[----:B------:R-:W-:Y:S05]  /*68f0*/  BSYNC B1 ;  /* 0x0000000000017941 */ /* 0x000fea0003800000 */
.L_x_180:
        /* <DEDUP_REMOVED lines=9> */
.L_x_183:
[----:B------:R-:W-:Y:S05]  /*6990*/  BSYNC B1 ;  /* 0x0000000000017941 */ /* 0x000fea0003800000 */
.L_x_182:
        /* <DEDUP_REMOVED lines=9> */
.L_x_185:
[----:B------:R-:W-:Y:S05]  /*6a30*/  BSYNC B1 ;  /* 0x0000000000017941 */ /* 0x000fea0003800000 */
.L_x_184:
        /* <DEDUP_REMOVED lines=9> */
.L_x_187:
[----:B------:R-:W-:Y:S05]  /*6ad0*/  BSYNC B1 ;  /* 0x0000000000017941 */ /* 0x000fea0003800000 */
.L_x_186:
        /* <DEDUP_REMOVED lines=9> */
.L_x_189:
[----:B------:R-:W-:Y:S05]  /*6b70*/  BSYNC B1 ;  /* 0x0000000000017941 */ /* 0x000fea0003800000 */
.L_x_188:
        /* <DEDUP_REMOVED lines=9> */
.L_x_191:
[----:B------:R-:W-:Y:S05]  /*6c10*/  BSYNC B1 ;  /* 0x0000000000017941 */ /* 0x000fea0003800000 */
.L_x_190:
        /* <DEDUP_REMOVED lines=9> */
.L_x_193:
[----:B------:R-:W-:Y:S05]  /*6cb0*/  BSYNC B1 ;  /* 0x0000000000017941 */ /* 0x000fea0003800000 */
.L_x_192:
        /* <DEDUP_REMOVED lines=9> */
.L_x_195:
[----:B------:R-:W-:Y:S05]  /*6d50*/  BSYNC B1 ;  /* 0x0000000000017941 */ /* 0x000fea0003800000 */
.L_x_194:
        /* <DEDUP_REMOVED lines=9> */
.L_x_197:
[----:B------:R-:W-:Y:S05]  /*6df0*/  BSYNC B1 ;  /* 0x0000000000017941 */ /* 0x000fea0003800000 */
.L_x_196:
        /* <DEDUP_REMOVED lines=9> */
.L_x_199:
[----:B------:R-:W-:Y:S05]  /*6e90*/  BSYNC B1 ;  /* 0x0000000000017941 */ /* 0x000fea0003800000 */
.L_x_198:
        /* <DEDUP_REMOVED lines=9> */
.L_x_201:
[----:B------:R-:W-:Y:S05]  /*6f30*/  BSYNC B1 ;  /* 0x0000000000017941 */ /* 0x000fea0003800000 */
.L_x_200:
        /* <DEDUP_REMOVED lines=9> */
.L_x_203:
[----:B------:R-:W-:Y:S05]  /*6fd0*/  BSYNC B1 ;  /* 0x0000000000017941 */ /* 0x000fea0003800000 */
.L_x_202:
        /* <DEDUP_REMOVED lines=9> */
.L_x_205:
[----:B------:R-:W-:Y:S05]  /*7070*/  BSYNC B1 ;  /* 0x0000000000017941 */ /* 0x000fea0003800000 */
.L_x_204:
        /* <DEDUP_REMOVED lines=9> */
.L_x_207:
[----:B------:R-:W-:Y:S05]  /*7110*/  BSYNC B1 ;  /* 0x0000000000017941 */ /* 0x000fea0003800000 */
.L_x_206:
        /* <DEDUP_REMOVED lines=9> */
.L_x_209:
[----:B------:R-:W-:Y:S05]  /*71b0*/  BSYNC B1 ;  /* 0x0000000000017941 */ /* 0x000fea0003800000 */
.L_x_208:
        /* <DEDUP_REMOVED lines=9> */
.L_x_211:
[----:B------:R-:W-:Y:S05]  /*7250*/  BSYNC B1 ;  /* 0x0000000000017941 */ /* 0x000fea0003800000 */
.L_x_210:
        /* <DEDUP_REMOVED lines=9> */
.L_x_213:
[----:B------:R-:W-:Y:S05]  /*72f0*/  BSYNC B1 ;  /* 0x0000000000017941 */ /* 0x000fea0003800000 */
.L_x_212:
        /* <DEDUP_REMOVED lines=9> */
.L_x_215:
[----:B------:R-:W-:Y:S05]  /*7390*/  BSYNC B1 ;  /* 0x0000000000017941 */ /* 0x000fea0003800000 */
.L_x_214:
        /* <DEDUP_REMOVED lines=9> */
.L_x_217:
[----:B------:R-:W-:Y:S05]  /*7430*/  BSYNC B1 ;  /* 0x0000000000017941 */ /* 0x000fea0003800000 */
.L_x_216:
        /* <DEDUP_REMOVED lines=9> */
.L_x_219:
[----:B------:R-:W-:Y:S05]  /*74d0*/  BSYNC B1 ;  /* 0x0000000000017941 */ /* 0x000fea0003800000 */
.L_x_218:
        /* <DEDUP_REMOVED lines=9> */
.L_x_221:
[----:B------:R-:W-:Y:S05]  /*7570*/  BSYNC B1 ;  /* 0x0000000000017941 */ /* 0x000fea0003800000 */
.L_x_220:
        /* <DEDUP_REMOVED lines=9> */
.L_x_223:
[----:B------:R-:W-:Y:S05]  /*7610*/  BSYNC B1 ;  /* 0x0000000000017941 */ /* 0x000fea0003800000 */
.L_x_222:
        /* <DEDUP_REMOVED lines=9> */
.L_x_225:
[----:B------:R-:W-:Y:S05]  /*76b0*/  BSYNC B1 ;  /* 0x0000000000017941 */ /* 0x000fea0003800000 */
.L_x_224:
        /* <DEDUP_REMOVED lines=9> */
.L_x_227:
[----:B------:R-:W-:Y:S05]  /*7750*/  BSYNC B1 ;  /* 0x0000000000017941 */ /* 0x000fea0003800000 */
.L_x_226:
        /* <DEDUP_REMOVED lines=9> */
.L_x_229:
[----:B------:R-:W-:Y:S05]  /*77f0*/  BSYNC B1 ;  /* 0x0000000000017941 */ /* 0x000fea0003800000 */
.L_x_228:
        /* <DEDUP_REMOVED lines=9> */
.L_x_231:
[----:B------:R-:W-:Y:S05]  /*7890*/  BSYNC B1 ;  /* 0x0000000000017941 */ /* 0x000fea0003800000 */
.L_x_230:
        /* <DEDUP_REMOVED lines=9> */
.L_x_233:
[----:B------:R-:W-:Y:S05]  /*7930*/  BSYNC B1 ;  /* 0x0000000000017941 */ /* 0x000fea0003800000 */
.L_x_232:
        /* <DEDUP_REMOVED lines=9> */
.L_x_235:
[----:B------:R-:W-:Y:S05]  /*79d0*/  BSYNC B1 ;  /* 0x0000000000017941 */ /* 0x000fea0003800000 */
.L_x_234:
        /* <DEDUP_REMOVED lines=9> */
.L_x_237:
[----:B------:R-:W-:Y:S05]  /*7a70*/  BSYNC B1 ;  /* 0x0000000000017941 */ /* 0x000fea0003800000 */
.L_x_236:
        /* <DEDUP_REMOVED lines=9> */
.L_x_239:
[----:B------:R-:W-:Y:S05]  /*7b10*/  BSYNC B1 ;  /* 0x0000000000017941 */ /* 0x000fea0003800000 */
.L_x_238:
        /* <DEDUP_REMOVED lines=9> */
.L_x_241:
[----:B------:R-:W-:Y:S05]  /*7bb0*/  BSYNC B1 ;  /* 0x0000000000017941 */ /* 0x000fea0003800000 */
.L_x_240:
        /* <DEDUP_REMOVED lines=9> */
.L_x_243:
[----:B------:R-:W-:Y:S05]  /*7c50*/  BSYNC B1 ;  /* 0x0000000000017941 */ /* 0x000fea0003800000 */
.L_x_242:
        /* <DEDUP_REMOVED lines=9> */
.L_x_245:
[----:B------:R-:W-:Y:S05]  /*7cf0*/  BSYNC B1 ;  /* 0x0000000000017941 */ /* 0x000fea0003800000 */
.L_x_244:
        /* <DEDUP_REMOVED lines=9> */
.L_x_247:
[----:B------:R-:W-:Y:S05]  /*7d90*/  BSYNC B1 ;  /* 0x0000000000017941 */ /* 0x000fea0003800000 */
.L_x_246:
        /* <DEDUP_REMOVED lines=9> */
.L_x_249:
[----:B------:R-:W-:Y:S05]  /*7e30*/  BSYNC B1 ;  /* 0x0000000000017941 */ /* 0x000fea0003800000 */
.L_x_248:
        /* <DEDUP_REMOVED lines=9> */
.L_x_251:
[----:B------:R-:W-:Y:S05]  /*7ed0*/  BSYNC B1 ;  /* 0x0000000000017941 */ /* 0x000fea0003800000 */
.L_x_250:
        /* <DEDUP_REMOVED lines=9> */
.L_x_253:
[----:B------:R-:W-:Y:S05]  /*7f70*/  BSYNC B1 ;  /* 0x0000000000017941 */ /* 0x000fea0003800000 */
.L_x_252:
        /* <DEDUP_REMOVED lines=9> */
.L_x_255:
[----:B------:R-:W-:Y:S05]  /*8010*/  BSYNC B1 ;  /* 0x0000000000017941 */ /* 0x000fea0003800000 */
.L_x_254:
        /* <DEDUP_REMOVED lines=9> */
.L_x_257:
[----:B------:R-:W-:Y:S05]  /*80b0*/  BSYNC B1 ;  /* 0x0000000000017941 */ /* 0x000fea0003800000 */
.L_x_256:
        /* <DEDUP_REMOVED lines=9> */
.L_x_259:
[----:B------:R-:W-:Y:S05]  /*8150*/  BSYNC B1 ;  /* 0x0000000000017941 */ /* 0x000fea0003800000 */
.L_x_258:
        /* <DEDUP_REMOVED lines=9> */
.L_x_261:
[----:B------:R-:W-:Y:S05]  /*81f0*/  BSYNC B1 ;  /* 0x0000000000017941 */ /* 0x000fea0003800000 */
.L_x_260:
        /* <DEDUP_REMOVED lines=9> */
.L_x_263:
[----:B------:R-:W-:Y:S05]  /*8290*/  BSYNC B1 ;  /* 0x0000000000017941 */ /* 0x000fea0003800000 */
.L_x_262:
        /* <DEDUP_REMOVED lines=9> */
.L_x_265:
[----:B------:R-:W-:Y:S05]  /*8330*/  BSYNC B1 ;  /* 0x0000000000017941 */ /* 0x000fea0003800000 */
.L_x_264:
        /* <DEDUP_REMOVED lines=9> */
.L_x_267:
[----:B------:R-:W-:Y:S05]  /*83d0*/  BSYNC B1 ;  /* 0x0000000000017941 */ /* 0x000fea0003800000 */
.L_x_266:
        /* <DEDUP_REMOVED lines=9> */
.L_x_269:
[----:B------:R-:W-:Y:S05]  /*8470*/  BSYNC B1 ;  /* 0x0000000000017941 */ /* 0x000fea0003800000 */
.L_x_268:
        /* <DEDUP_REMOVED lines=9> */
.L_x_271:
[----:B------:R-:W-:Y:S05]  /*8510*/  BSYNC B1 ;  /* 0x0000000000017941 */ /* 0x000fea0003800000 */
.L_x_270:
        /* <DEDUP_REMOVED lines=9> */
.L_x_273:
[----:B------:R-:W-:Y:S05]  /*85b0*/  BSYNC B1 ;  /* 0x0000000000017941 */ /* 0x000fea0003800000 */
.L_x_272:
        /* <DEDUP_REMOVED lines=9> */
.L_x_275:
[----:B------:R-:W-:Y:S05]  /*8650*/  BSYNC B1 ;  /* 0x0000000000017941 */ /* 0x000fea0003800000 */
.L_x_274:
        /* <DEDUP_REMOVED lines=9> */
.L_x_277:
[----:B------:R-:W-:Y:S05]  /*86f0*/  BSYNC B1 ;  /* 0x0000000000017941 */ /* 0x000fea0003800000 */
.L_x_276:
        /* <DEDUP_REMOVED lines=9> */
.L_x_279:
[----:B------:R-:W-:Y:S05]  /*8790*/  BSYNC B1 ;  /* 0x0000000000017941 */ /* 0x000fea0003800000 */
.L_x_278:
[----:B0----5:R-:W-:Y:S01]  /*87a0*/  HADD2.F32 R3, -RZ, R154.H0_H0 ;  /* 0x2000009aff037230 */ /* 0x021fe20000004100 */
[----:B------:R-:W-:Y:S01]  /*87b0*/  ISETP.GT.AND P2, PT, R0, 0x78, P1 ;  /* 0x000000780000780c */ /* 0x000fe20000f44270 */
[----:B------:R-:W-:Y:S03]  /*87c0*/  BSSY B1, `(.L_x_280) ;  /* 0x0000007000017945 */ /* 0x000fe60003800000 */
[----:B--2---:R-:W-:-:S04]  /*87d0*/  FMUL R6, R3, R156 ;  /* 0x0000009c03067220 */ /* 0x004fc80000400000 */
[----:B------:R-:W-:-:S05]  /*87e0*/  FFMA R6, R85, R155, R6 ;  /* 0x0000009b55067223 */ /* 0x000fca0000000006 */
[----:B------:R-:W-:-:S05]  /*87f0*/  F2FP.F16.F32.PACK_AB R6, RZ, R6 ;  /* 0x00000006ff06723e */ /* 0x000fca00000000ff */
[----:B------:R0:W-:Y:S01]  /*8800*/  @P0 STG.E.U16 desc[UR36][R4.64+0xf2], R6 ;  /* 0x0000f20604000986 */ /* 0x0001e2000c101524 */
[----:B------:R-:W-:Y:S05]  /*8810*/  @!P2 BRA `(.L_x_281) ;  /* 0x000000000004a947 */ /* 0x000fea0003800000 */
[----:B------:R2:W5:Y:S02]  /*8820*/  LDG.E.LTC128B.U16 R154, desc[UR36][R10.64+0xf0] ;  /* 0x0000f0240a9a7981 */ /* 0x000564000c1e1520 */
.L_x_281:
[----:B------:R-:W-:Y:S05]  /*8830*/  BSYNC B1 ;  /* 0x0000000000017941 */ /* 0x000fea0003800000 */
.L_x_280:
[----:B-----5:R-:W-:Y:S01]  /*8840*/  HADD2.F32 R3, -RZ, R154.H0_H0 ;  /* 0x2000009aff037230 */ /* 0x020fe20000004100 */
[----:B------:R-:W-:Y:S01]  /*8850*/  ISETP.GT.AND P1, PT, R0, 0x79, P1 ;  /* 0x000000790000780c */ /* 0x000fe20000f24270 */
[----:B0-----:R-:W-:Y:S01]  /*8860*/  @P2 IMAD.MOV.U32 R4, RZ, RZ, R8 ;  /* 0x000000ffff042224 */ /* 0x001fe200078e0008 */
[----:B------:R-:W-:Y:S01]  /*8870*/  BSSY B1, `(.L_x_282) ;  /* 0x0000008000017945 */ /* 0x000fe20003800000 */
[----:B------:R-:W-:Y:S02]  /*8880*/  @P2 IMAD.MOV.U32 R5, RZ, RZ, R9 ;  /* 0x000000ffff052224 */ /* 0x000fe400078e0009 */
[----:B------:R-:W-:-:S04]  /*8890*/  FMUL R3, R3, R156 ;  /* 0x0000009c03037220 */ /* 0x000fc80000400000 */
[----:B------:R-:W-:-:S05]  /*88a0*/  FFMA R3, R86, R155, R3 ;  /* 0x0000009b56037223 */ /* 0x000fca0000000003 */
[----:B------:R-:W-:-:S05]  /*88b0*/  F2FP.F16.F32.PACK_AB R3, RZ, R3 ;  /* 0x00000003ff03723e */ /* 0x000fca00000000ff */
[----:B------:R0:W-:Y:S01]  /*88c0*/  @P2 STG.E.U16 desc[UR36][R4.64+0xf0], R3 ;  /* 0x0000f00304002986 */ /* 0x0001e2000c101524 */
[----:B------:R-:W-:Y:S05]  /*88d0*/  @!P1 BRA `(.L_x_283) ;  /* 0x0000000000049947 */ /* 0x000fea0003800000 */
[----:B------:R0:W5:Y:S02]  /*88e0*/  LDG.E.LTC128B.U16 R154, desc[UR36][R10.64+0xf2] ;  /* 0x0000f2240a9a7981 */ /* 0x000164000c1e1520 */
.L_x_283:
[----:B------:R-:W-:Y:S05]  /*88f0*/  BSYNC B1 ;  /* 0x0000000000017941 */ /* 0x000fea0003800000 */
.L_x_282:
[----:B------:R-:W-:Y:S05]  /*8900*/  @!P1 BRA `(.L_x_284) ;  /* 0x0000002400449947 */ /* 0x000fea0003800000 */
[----:B0----5:R-:W-:-:S05]  /*8910*/  HADD2.F32 R3, -RZ, R154.H0_H0 ;  /* 0x2000009aff037230 */ /* 0x021fca0000004100 */
[----:B------:R-:W-:-:S04]  /*8920*/  FMUL R0, R3, R156 ;  /* 0x0000009c03007220 */ /* 0x000fc80000400000 */
[----:B------:R-:W-:-:S05]  /*8930*/  FFMA R0, R87, R155, R0 ;  /* 0x0000009b57007223 */ /* 0x000fca0000000000 */
[----:B------:R-:W-:-:S05]  /*8940*/  F2FP.F16.F32.PACK_AB R0, RZ, R0 ;  /* 0x00000000ff00723e */ /* 0x000fca00000000ff */
[----:B------:R0:W-:Y:S01]  /*8950*/  STG.E.U16 desc[UR36][R8.64+0xf2], R0 ;  /* 0x0000f20008007986 */ /* 0x0001e2000c101524 */
[----:B------:R-:W-:Y:S05]  /*8960*/  BRA `(.L_x_284) ;  /* 0x00000024002c7947 */ /* 0x000fea0003800000 */
.L_x_33:
[----:B------:R-:W-:Y:S01]  /*8970*/  ULDC.64 UR4, c[0x0][0x5c0] ;  /* 0x0001700000047ab9 */ /* 0x000fe20000000a00 */
[-C--:B------:R-:W-:Y:S01]  /*8980*/  FMUL R88, R88, R155.reuse ;  /* 0x0000009b58587220 */ /* 0x080fe20000400000 */
[----:B------:R-:W-:Y:S01]  /*8990*/  LEA R4, P0, R168, UR4, 0x1 ;  /* 0x00000004a8047c11 */ /* 0x000fe2000f8008ff */
[-C--:B------:R-:W-:Y:S01]  /*89a0*/  FMUL R89, R89, R155.reuse ;  /* 0x0000009b59597220 */ /* 0x080fe20000400000 */
[----:B------:R-:W-:Y:S01]  /*89b0*/  ISETP.GT.AND P2, PT, R0, 0x1, P3 ;  /* 0x000000010000780c */ /* 0x000fe20001f44270 */
[-C--:B------:R-:W-:Y:S01]  /*89c0*/  FMUL R90, R90, R155.reuse ;  /* 0x0000009b5a5a7220 */ /* 0x080fe20000400000 */
[----:B------:R-:W-:Y:S01]  /*89d0*/  LEA.HI.X R5, R168, UR5, R171, 0x1, P0 ;  /* 0x00000005a8057c11 */ /* 0x000fe200080f0cab */
[-C--:B------:R-:W-:Y:S01]  /*89e0*/  FMUL R91, R91, R155.reuse ;  /* 0x0000009b5b5b7220 */ /* 0x080fe20000400000 */
[----:B------:R-:W-:Y:S01]  /*89f0*/  ISETP.GT.AND P0, PT, R3, 0x8, PT ;  /* 0x000000080300780c */ /* 0x000fe20003f04270 */
[-C--:B------:R-:W-:Y:S01]  /*8a00*/  FMUL R92, R92, R155.reuse ;  /* 0x0000009b5c5c7220 */ /* 0x080fe20000400000 */
[----:B------:R-:W-:Y:S01]  /*8a10*/  F2FP.F16.F32.PACK_AB R88, RZ, R88 ;  /* 0x00000058ff58723e */ /* 0x000fe200000000ff */
[-C--:B------:R-:W-:Y:S01]  /*8a20*/  FMUL R93, R93, R155.reuse ;  /* 0x0000009b5d5d7220 */ /* 0x080fe20000400000 */
[----:B------:R-:W-:Y:S01]  /*8a30*/  SHF.L.U32 R11, R6, 0x4, RZ ;  /* 0x00000004060b7819 */ /* 0x000fe200000006ff */
[-C--:B------:R-:W-:Y:S01]  /*8a40*/  FMUL R94, R94, R155.reuse ;  /* 0x0000009b5e5e7220 */ /* 0x080fe20000400000 */
[----:B------:R-:W-:Y:S01]  /*8a50*/  ISETP.GT.AND P4, PT, R0, RZ, P0 ;  /* 0x000000ff0000720c */ /* 0x000fe20000784270 */
[----:B------:R-:W-:Y:S01]  /*8a60*/  @P1 STG.E.U16 desc[UR36][R4.64], R88 ;  /* 0x0000005804001986 */ /* 0x000fe2000c101524 */
[----:B------:R-:W-:Y:S01]  /*8a70*/  SHF.L.U64.HI R9, R6, 0x4, R7 ;  /* 0x0000000406097819 */ /* 0x000fe20000010207 */
[-C--:B------:R-:W-:Y:S01]  /*8a80*/  FMUL R95, R95, R155.reuse ;  /* 0x0000009b5f5f7220 */ /* 0x080fe20000400000 */
[----:B------:R-:W-:Y:S01]  /*8a90*/  IADD3 R12, P5, R11, R4, RZ ;  /* 0x000000040b0c7210 */ /* 0x000fe20007fbe0ff */
[-C--:B------:R-:W-:Y:S01]  /*8aa0*/  FMUL R96, R96, R155.reuse ;  /* 0x0000009b60607220 */ /* 0x080fe20000400000 */
[----:B------:R-:W-:Y:S01]  /*8ab0*/  ISETP.GT.AND P1, PT, R0, 0x1, P0 ;  /* 0x000000010000780c */ /* 0x000fe20000724270 */
[----:B------:R-:W-:Y:S01]  /*8ac0*/  FMUL R97, R97, R155 ;  /* 0x0000009b61617220 */ /* 0x000fe20000400000 */
[----:B------:R-:W-:Y:S01]  /*8ad0*/  F2FP.F16.F32.PACK_AB R89, RZ, R89 ;  /* 0x00000059ff59723e */ /* 0x000fe200000000ff */
[----:B------:R-:W-:Y:S01]  /*8ae0*/  IMAD.X R13, R9, 0x1, R5, P5 ;  /* 0x00000001090d7824 */ /* 0x000fe200028e0605 */
[----:B------:R-:W-:Y:S01]  /*8af0*/  F2FP.F16.F32.PACK_AB R90, RZ, R90 ;  /* 0x0000005aff5a723e */ /* 0x000fe200000000ff */
[----:B------:R-:W-:Y:S01]  /*8b00*/  FMUL R98, R98, R155 ;  /* 0x0000009b62627220 */ /* 0x000fe20000400000 */
[----:B------:R-:W-:Y:S01]  /*8b10*/  F2FP.F16.F32.PACK_AB R91, RZ, R91 ;  /* 0x0000005bff5b723e */ /* 0x000fe200000000ff */
[----:B------:R-:W-:Y:S01]  /*8b20*/  @P2 STG.E.U16 desc[UR36][R4.64+0x2], R89 ;  /* 0x0000025904002986 */ /* 0x000fe2000c101524 */
[C---:B------:R-:W-:Y:S01]  /*8b30*/  ISETP.GT.AND P5, PT, R0.reuse, 0x9, P3 ;  /* 0x000000090000780c */ /* 0x040fe20001fa4270 */
[-C--:B------:R-:W-:Y:S01]  /*8b40*/  FMUL R99, R99, R155.reuse ;  /* 0x0000009b63637220 */ /* 0x080fe20000400000 */
[C---:B------:R-:W-:Y:S01]  /*8b50*/  ISETP.GT.AND P2, PT, R0.reuse, 0x8, P0 ;  /* 0x000000080000780c */ /* 0x040fe20000744270 */
[----:B------:R-:W-:Y:S01]  /*8b60*/  @P4 STG.E.U16 desc[UR36][R12.64], R90 ;  /* 0x0000005a0c004986 */ /* 0x000fe2000c101524 */
[----:B------:R-:W-:Y:S01]  /*8b70*/  ISETP.GT.AND P4, PT, R0, 0x8, P3 ;  /* 0x000000080000780c */ /* 0x000fe20001f84270 */
[-C--:B------:R-:W-:Y:S01]  /*8b80*/  FMUL R100, R100, R155.reuse ;  /* 0x0000009b64647220 */ /* 0x080fe20000400000 */
[----:B------:R-:W-:Y:S01]  /*8b90*/  F2FP.F16.F32.PACK_AB R92, RZ, R92 ;  /* 0x0000005cff5c723e */ /* 0x000fe200000000ff */
[----:B------:R-:W-:Y:S01]  /*8ba0*/  @P1 STG.E.U16 desc[UR36][R12.64+0x2], R91 ;  /* 0x0000025b0c001986 */ /* 0x000fe2000c101524 */
[----:B------:R-:W-:Y:S01]  /*8bb0*/  ISETP.GT.AND P1, PT, R0, 0x9, P0 ;  /* 0x000000090000780c */ /* 0x000fe20000724270 */
[----:B------:R-:W-:Y:S01]  /*8bc0*/  FMUL R101, R101, R155 ;  /* 0x0000009b65657220 */ /* 0x000fe20000400000 */
[----:B------:R-:W-:Y:S01]  /*8bd0*/  F2FP.F16.F32.PACK_AB R93, RZ, R93 ;  /* 0x0000005dff5d723e */ /* 0x000fe200000000ff */
[-C--:B------:R-:W-:Y:S01]  /*8be0*/  FMUL R102, R102, R155.reuse ;  /* 0x0000009b66667220 */ /* 0x080fe20000400000 */
[----:B------:R-:W-:Y:S01]  /*8bf0*/  F2FP.F16.F32.PACK_AB R94, RZ, R94 ;  /* 0x0000005eff5e723e */ /* 0x000fe200000000ff */
[----:B------:R-:W-:Y:S01]  /*8c00*/  FMUL R103, R103, R155 ;  /* 0x0000009b67677220 */ /* 0x000fe20000400000 */
[----:B------:R-:W-:Y:S01]  /*8c10*/  F2FP.F16.F32.PACK_AB R95, RZ, R95 ;  /* 0x0000005fff5f723e */ /* 0x000fe200000000ff */
[-C--:B------:R-:W-:Y:S01]  /*8c20*/  FMUL R104, R104, R155.reuse ;  /* 0x0000009b68687220 */ /* 0x080fe20000400000 */
[----:B------:R-:W-:Y:S01]  /*8c30*/  F2FP.F16.F32.PACK_AB R96, RZ, R96 ;  /* 0x00000060ff60723e */ /* 0x000fe200000000ff */
[----:B------:R-:W-:Y:S01]  /*8c40*/  @P4 STG.E.U16 desc[UR36][R4.64+0x10], R92 ;  /* 0x0000105c04004986 */ /* 0x000fe2000c101524 */
[C---:B------:R-:W-:Y:S01]  /*8c50*/  ISETP.GT.AND P4, PT, R0.reuse, 0x10, P3 ;  /* 0x000000100000780c */ /* 0x040fe20001f84270 */
[----:B------:R-:W-:Y:S01]  /*8c60*/  FMUL R105, R105, R155 ;  /* 0x0000009b69697220 */ /* 0x000fe20000400000 */
[----:B------:R-:W-:Y:S01]  /*8c70*/  F2FP.F16.F32.PACK_AB R97, RZ, R97 ;  /* 0x00000061ff61723e */ /* 0x000fe200000000ff */
[----:B------:R-:W-:Y:S01]  /*8c80*/  @P5 STG.E.U16 desc[UR36][R4.64+0x12], R93 ;  /* 0x0000125d04005986 */ /* 0x000fe2000c101524 */
[----:B------:R-:W-:Y:S01]  /*8c90*/  ISETP.GT.AND P5, PT, R0, 0x11, P0 ;  /* 0x000000110000780c */ /* 0x000fe200007a4270 */
        /* <DEDUP_REMOVED lines=74> */
[----:B------:R-:W-:Y:S01]  /*9140*/  FMUL R127, R127, R155 ;  /* 0x0000009b7f7f7220 */ /* 0x000fe20000400000 */
[----:B------:R-:W-:Y:S01]  /*9150*/  F2FP.F16.F32.PACK_AB R119, RZ, R119 ;  /* 0x00000077ff77723e */ /* 0x000fe200000000ff */
[-C--:B------:R-:W-:Y:S01]  /*9160*/  FMUL R128, R128, R155.reuse ;  /* 0x0000009b80807220 */ /* 0x080fe20000400000 */
[----:B------:R-:W-:Y:S01]  /*9170*/  F2FP.F16.F32.PACK_AB R120, RZ, R120 ;  /* 0x00000078ff78723e */ /* 0x000fe200000000ff */
        /* <DEDUP_REMOVED lines=66> */
[----:B------:R-:W-:Y:S01]  /*95a0*/  IMAD.SHL.U32 R23, R6, 0x100, RZ ;  /* 0x0000010006177824 */ /* 0x000fe200078e00ff */
[----:B------:R-:W-:Y:S01]  /*95b0*/  F2FP.F16.F32.PACK_AB R140, RZ, R140 ;  /* 0x0000008cff8c723e */ /* 0x000fe200000000ff */
[----:B------:R-:W-:Y:S01]  /*95c0*/  @P1 STG.E.U16 desc[UR36][R4.64+0x90], R124 ;  /* 0x0000907c04001986 */ /* 0x000fe2000c101524 */
[----:B------:R-:W-:Y:S01]  /*95d0*/  ISETP.GT.AND P1, PT, R0, 0x50, P3 ;  /* 0x000000500000780c */ /* 0x000fe20001f24270 */
[----:B------:R-:W-:Y:S01]  /*95e0*/  FMUL R148, R148, R155 ;  /* 0x0000009b94947220 */ /* 0x000fe20000400000 */
[----:B------:R-:W-:Y:S01]  /*95f0*/  F2FP.F16.F32.PACK_AB R141, RZ, R141 ;  /* 0x0000008dff8d723e */ /* 0x000fe200000000ff */
[----:B------:R-:W-:Y:S01]  /*9600*/  @P2 STG.E.U16 desc[UR36][R4.64+0x92], R125 ;  /* 0x0000927d04002986 */ /* 0x000fe2000c101524 */
[C---:B------:R-:W-:Y:S01]  /*9610*/  ISETP.GT.AND P2, PT, R0.reuse, 0x51, P3 ;  /* 0x000000510000780c */ /* 0x040fe20001f44270 */
[-C--:B------:R-:W-:Y:S01]  /*9620*/  FMUL R149, R149, R155.reuse ;  /* 0x0000009b95957220 */ /* 0x080fe20000400000 */
        /* <DEDUP_REMOVED lines=16> */
[----:B------:R-:W-:Y:S01]  /*9730*/  SHF.L.U64.HI R21, R6, 0x8, R7 ;  /* 0x0000000806157819 */ /* 0x000fe20000010207 */
        /* <DEDUP_REMOVED lines=22> */
[----:B------:R-:W-:Y:S01]  /*98a0*/  @P1 STG.E.U16 desc[UR36][R12.64+0xb2], R135 ;  /* 0x0000b2870c001986 */ /* 0x000fe2000c101524 */
[----:B------:R-:W-:Y:S01]  /*98b0*/  ISETP.GT.AND P1, PT, R0, 0x61, P3 ;  /* 0x000000610000780c */ /* 0x000fe20001f24270 */
[----:B------:R-:W-:Y:S01]  /*98c0*/  FMUL R32, R32, R155 ;  /* 0x0000009b20207220 */ /* 0x000fe20000400000 */
[----:B------:R-:W-:Y:S01]  /*98d0*/  F2FP.F16.F32.PACK_AB R25, RZ, R25 ;  /* 0x00000019ff19723e */ /* 0x000fe200000000ff */
[----:B------:R-:W-:Y:S01]  /*98e0*/  @P4 STG.E.U16 desc[UR36][R4.64+0xc0], R136 ;  /* 0x0000c08804004986 */ /* 0x000fe2000c101524 */
[----:B------:R-:W-:Y:S01]  /*98f0*/  ISETP.GT.AND P4, PT, R0, 0x68, P3 ;  /* 0x000000680000780c */ /* 0x000fe20001f84270 */
[-C--:B------:R-:W-:Y:S01]  /*9900*/  FMUL R33, R33, R155.reuse ;  /* 0x0000009b21217220 */ /* 0x080fe20000400000 */
        /* <DEDUP_REMOVED lines=27> */
[----:B------:R-:W-:Y:S01]  /*9ac0*/  @P2 STG.E.U16 desc[UR36][R12.64+0xd0], R142 ;  /* 0x0000d08e0c002986 */ /* 0x000fe2000c101524 */
[----:B------:R-:W-:Y:S01]  /*9ad0*/  F2FP.F16.F32.PACK_AB R34, RZ, R34 ;  /* 0x00000022ff22723e */ /* 0x000fe200000000ff */
[----:B------:R-:W-:Y:S01]  /*9ae0*/  FMUL R42, R42, R155 ;  /* 0x0000009b2a2a7220 */ /* 0x000fe20000400000 */
[----:B------:R-:W-:Y:S01]  /*9af0*/  F2FP.F16.F32.PACK_AB R35, RZ, R35 ;  /* 0x00000023ff23723e */ /* 0x000fe200000000ff */
[-C--:B------:R-:W-:Y:S01]  /*9b00*/  FMUL R43, R43, R155.reuse ;  /* 0x0000009b2b2b7220 */ /* 0x080fe20000400000 */
        /* <DEDUP_REMOVED lines=9> */
[----:B------:R-:W-:Y:S01]  /*9ba0*/  @P1 STG.E.U16 desc[UR36][R4.64+0xe2], R145 ;  /* 0x0000e29104001986 */ /* 0x000fe2000c101524 */
[----:B------:R-:W-:Y:S01]  /*9bb0*/  IADD3 R14, P1, P2, R11, R4, R23 ;  /* 0x000000040b0e7210 */ /* 0x000fe20007a3e017 */
[----:B------:R-:W-:Y:S01]  /*9bc0*/  FMUL R46, R46, R155 ;  /* 0x0000009b2e2e7220 */ /* 0x000fe20000400000 */
[----:B------:R-:W-:Y:S01]  /*9bd0*/  F2FP.F16.F32.PACK_AB R39, RZ, R39 ;  /* 0x00000027ff27723e */ /* 0x000fe200000000ff */
[----:B------:R-:W-:Y:S01]  /*9be0*/  FMUL R47, R47, R155 ;  /* 0x0000009b2f2f7220 */ /* 0x000fe20000400000 */
[----:B------:R-:W-:Y:S01]  /*9bf0*/  IADD3.X R15, R9, R5, R21, P1, P2 ;  /* 0x00000005090f7210 */ /* 0x000fe20000fe4415 */
[-C--:B------:R-:W-:Y:S01]  /*9c00*/  FMUL R48, R48, R155.reuse ;  /* 0x0000009b30307220 */ /* 0x080fe20000400000 */
[----:B------:R-:W-:Y:S01]  /*9c10*/  ISETP.GT.AND P1, PT, R3, 0x80, PT ;  /* 0x000000800300780c */ /* 0x000fe20003f24270 */
[----:B------:R-:W-:Y:S01]  /*9c20*/  FMUL R49, R49, R155 ;  /* 0x0000009b31317220 */ /* 0x000fe20000400000 */
[----:B------:R-:W-:Y:S01]  /*9c30*/  ISETP.GT.AND P2, PT, R3, 0x88, PT ;  /* 0x000000880300780c */ /* 0x000fe20003f44270 */
[----:B------:R-:W-:Y:S01]  /*9c40*/  @P5 IMAD.MOV.U32 R6, RZ, RZ, R12 ;  /* 0x000000ffff065224 */ /* 0x000fe200078e000c */
[----:B------:R-:W-:Y:S01]  /*9c50*/  F2FP.F16.F32.PACK_AB R40, RZ, R40 ;  /* 0x00000028ff28723e */ /* 0x000fe200000000ff */
[----:B------:R-:W-:Y:S01]  /*9c60*/  @P5 IMAD.MOV.U32 R7, RZ, RZ, R13 ;  /* 0x000000ffff075224 */ /* 0x000fe200078e000d */
[----:B------:R-:W-:Y:S01]  /*9c70*/  F2FP.F16.F32.PACK_AB R41, RZ, R41 ;  /* 0x00000029ff29723e */ /* 0x000fe200000000ff */
[-C--:B------:R-:W-:Y:S01]  /*9c80*/  FMUL R50, R50, R155.reuse ;  /* 0x0000009b32327220 */ /* 0x080fe20000400000 */
[----:B------:R-:W-:Y:S01]  /*9c90*/  F2FP.F16.F32.PACK_AB R42, RZ, R42 ;  /* 0x0000002aff2a723e */ /* 0x000fe200000000ff */
[-C--:B------:R-:W-:Y:S01]  /*9ca0*/  FMUL R51, R51, R155.reuse ;  /* 0x0000009b33337220 */ /* 0x080fe20000400000 */
[----:B------:R0:W-:Y:S01]  /*9cb0*/  @P5 STG.E.U16 desc[UR36][R6.64+0xe0], R146 ;  /* 0x0000e09206005986 */ /* 0x0001e2000c101524 */
[----:B------:R-:W-:Y:S01]  /*9cc0*/  ISETP.GT.AND P5, PT, R0, 0x78, P3 ;  /* 0x000000780000780c */ /* 0x000fe20001fa4270 */
[-C--:B------:R-:W-:Y:S01]  /*9cd0*/  FMUL R52, R52, R155.reuse ;  /* 0x0000009b34347220 */ /* 0x080fe20000400000 */
[C---:B------:R-:W-:Y:S01]  /*9ce0*/  ISETP.GT.AND P3, PT, R0.reuse, 0x79, P3 ;  /* 0x000000790000780c */ /* 0x040fe20001f64270 */
[----:B------:R-:W-:Y:S01]  /*9cf0*/  @P4 STG.E.U16 desc[UR36][R12.64+0xe2], R147 ;  /* 0x0000e2930c004986 */ /* 0x000fe2000c101524 */
[C---:B------:R-:W-:Y:S01]  /*9d00*/  ISETP.GT.AND P4, PT, R0.reuse, 0x78, P0 ;  /* 0x000000780000780c */ /* 0x040fe20000784270 */
[-C--:B------:R-:W-:Y:S01]  /*9d10*/  FMUL R53, R53, R155.reuse ;  /* 0x0000009b35357220 */ /* 0x080fe20000400000 */
[----:B------:R-:W-:Y:S01]  /*9d20*/  ISETP.GT.AND P0, PT, R0, 0x79, P0 ;  /* 0x000000790000780c */ /* 0x000fe20000704270 */
[----:B------:R-:W-:Y:S01]  /*9d30*/  FMUL R54, R54, R155 ;  /* 0x0000009b36367220 */ /* 0x000fe20000400000 */
[----:B------:R-:W-:Y:S01]  /*9d40*/  F2FP.F16.F32.PACK_AB R43, RZ, R43 ;  /* 0x0000002bff2b723e */ /* 0x000fe200000000ff */
[-C--:B------:R-:W-:Y:S01]  /*9d50*/  FMUL R55, R55, R155.reuse ;  /* 0x0000009b37377220 */ /* 0x080fe20000400000 */
[----:B------:R-:W-:Y:S01]  /*9d60*/  F2FP.F16.F32.PACK_AB R44, RZ, R44 ;  /* 0x0000002cff2c723e */ /* 0x000fe200000000ff */
[----:B------:R-:W-:Y:S01]  /*9d70*/  FMUL R56, R56, R155 ;  /* 0x0000009b38387220 */ /* 0x000fe20000400000 */
[----:B------:R-:W-:Y:S01]  /*9d80*/  F2FP.F16.F32.PACK_AB R45, RZ, R45 ;  /* 0x0000002dff2d723e */ /* 0x000fe200000000ff */
[----:B------:R-:W-:Y:S01]  /*9d90*/  @P5 STG.E.U16 desc[UR36][R4.64+0xf0], R148 ;  /* 0x0000f09404005986 */ /* 0x000fe2000c101524 */
[----:B0-----:R-:W-:Y:S01]  /*9da0*/  IADD3 R6, P5, R23, R4, RZ ;  /* 0x0000000417067210 */ /* 0x001fe20007fbe0ff */
[-C--:B------:R-:W-:Y:S01]  /*9db0*/  FMUL R57, R57, R155.reuse ;  /* 0x0000009b39397220 */ /* 0x080fe20000400000 */
[----:B------:R-:W-:Y:S01]  /*9dc0*/  F2FP.F16.F32.PACK_AB R46, RZ, R46 ;  /* 0x0000002eff2e723e */ /* 0x000fe200000000ff */
[----:B------:R0:W-:Y:S01]  /*9dd0*/  @P3 STG.E.U16 desc[UR36][R4.64+0xf2], R149 ;  /* 0x0000f29504003986 */ /* 0x0001e2000c101524 */
[C---:B------:R-:W-:Y:S01]  /*9de0*/  ISETP.GT.AND P3, PT, R0.reuse, RZ, P1 ;  /* 0x000000ff0000720c */ /* 0x040fe20000f64270 */
[----:B------:R-:W-:Y:S01]  /*9df0*/  IMAD.X R7, R21, 0x1, R5, P5 ;  /* 0x0000000115077824 */ /* 0x000fe200028e0605 */
[C---:B------:R-:W-:Y:S01]  /*9e00*/  ISETP.GT.AND P5, PT, R0.reuse, RZ, P2 ;  /* 0x000000ff0000720c */ /* 0x040fe200017a4270 */
        /* <DEDUP_REMOVED lines=14> */
[----:B------:R-:W-:Y:S01]  /*9ef0*/  @P4 STG.E.U16 desc[UR36][R6.64+0x2], R25 ;  /* 0x0000021906004986 */ /* 0x000fe2000c101524 */
[----:B------:R-:W-:Y:S01]  /*9f00*/  IADD3 R10, P4, R11, R6, RZ ;  /* 0x000000060b0a7210 */ /* 0x000fe20007f9e0ff */
[C-C-:B------:R-:W-:Y:S01]  /*9f10*/  IMAD.X R5, R9.reuse, 0x1, R7.reuse, P3 ;  /* 0x0000000109057824 */ /* 0x140fe200018e0607 */
[----:B------:R-:W-:Y:S01]  /*9f20*/  ISETP.GT.AND P3, PT, R0, 0x9, P2 ;  /* 0x000000090000780c */ /* 0x000fe20001764270 */
[----:B------:R-:W-:Y:S01]  /*9f30*/  FMUL R62, R62, R155 ;  /* 0x0000009b3e3e7220 */ /* 0x000fe20000400000 */
[----:B------:R-:W-:Y:S01]  /*9f40*/  F2FP.F16.F32.PACK_AB R51, RZ, R51 ;  /* 0x00000033ff33723e */ /* 0x000fe200000000ff */
[----:B------:R-:W-:Y:S01]  /*9f50*/  IMAD.X R11, R9, 0x1, R7, P4 ;  /* 0x00000001090b7824 */ /* 0x000fe200020e0607 */
[----:B------:R-:W-:Y:S01]  /*9f60*/  ISETP.GT.AND P4, PT, R0, 0x8, P1 ;  /* 0x000000080000780c */ /* 0x000fe20000f84270 */
[-C--:B------:R-:W-:Y:S01]  /*9f70*/  FMUL R63, R63, R155.reuse ;  /* 0x0000009b3f3f7220 */ /* 0x080fe20000400000 */
[----:B------:R-:W-:Y:S01]  /*9f80*/  F2FP.F16.F32.PACK_AB R52, RZ, R52 ;  /* 0x00000034ff34723e */ /* 0x000fe200000000ff */
[-C--:B------:R-:W-:Y:S01]  /*9f90*/  FMUL R64, R64, R155.reuse ;  /* 0x0000009b40407220 */ /* 0x080fe20000400000 */
        /* <DEDUP_REMOVED lines=8> */
[-C--:B------:R-:W-:Y:S01]  /*a020*/  FMUL R67, R67, R155.reuse ;  /* 0x0000009b43437220 */ /* 0x080fe20000400000 */
[----:B------:R-:W-:Y:S01]  /*a030*/  @P4 STG.E.U16 desc[UR36][R6.64+0x10], R28 ;  /* 0x0000101c06004986 */ /* 0x000fe2000c101524 */
[----:B------:R-:W-:Y:S01]  /*a040*/  ISETP.GT.AND P4, PT, R0, 0x10, P1 ;  /* 0x000000100000780c */ /* 0x000fe20000f84270 */
[----:B------:R-:W-:Y:S01]  /*a050*/  FMUL R68, R68, R155 ;  /* 0x0000009b44447220 */ /* 0x000fe20000400000 */
[----:B------:R-:W-:Y:S01]  /*a060*/  F2FP.F16.F32.PACK_AB R55, RZ, R55 ;  /* 0x00000037ff37723e */ /* 0x000fe200000000ff */
[-C--:B------:R-:W-:Y:S01]  /*a070*/  FMUL R69, R69, R155.reuse ;  /* 0x0000009b45457220 */ /* 0x080fe20000400000 */
[----:B------:R-:W-:Y:S01]  /*a080*/  @P5 STG.E.U16 desc[UR36][R6.64+0x12], R29 ;  /* 0x0000121d06005986 */ /* 0x000fe2000c101524 */
[----:B------:R-:W-:Y:S01]  /*a090*/  ISETP.GT.AND P5, PT, R0, 0x11, P1 ;  /* 0x000000110000780c */ /* 0x000fe20000fa4270 */
[-C--:B------:R-:W-:Y:S01]  /*a0a0*/  FMUL R70, R70, R155.reuse ;  /* 0x0000009b46467220 */ /* 0x080fe20000400000 */
[----:B------:R-:W-:Y:S01]  /*a0b0*/  F2FP.F16.F32.PACK_AB R56, RZ, R56 ;  /* 0x00000038ff38723e */ /* 0x000fe200000000ff */
[----:B------:R0:W-:Y:S01]  /*a0c0*/  @P0 STG.E.U16 desc[UR36][R4.64+0x10], R30 ;  /* 0x0000101e04000986 */ /* 0x0001e2000c101524 */
        /* <DEDUP_REMOVED lines=13> */
[--C-:B0-----:R-:W-:Y:S01]  /*a1a0*/  @P0 IMAD.MOV.U32 R5, RZ, RZ, R15.reuse ;  /* 0x000000ffff050224 */ /* 0x101fe200078e000f */
[----:B------:R-:W-:Y:S01]  /*a1b0*/  @P0 MOV R4, R14 ;  /* 0x0000000e00040202 */ /* 0x000fe20000000f00 */
[-C--:B------:R-:W-:Y:S01]  /*a1c0*/  FMUL R74, R74, R155.reuse ;  /* 0x0000009b4a4a7220 */ /* 0x080fe20000400000 */
[----:B------:R-:W-:Y:S01]  /*a1d0*/  F2FP.F16.F32.PACK_AB R60, RZ, R60 ;  /* 0x0000003cff3c723e */ /* 0x000fe200000000ff */
[----:B------:R-:W-:Y:S01]  /*a1e0*/  FMUL R75, R75, R155 ;  /* 0x0000009b4b4b7220 */ /* 0x000fe20000400000 */
[----:B------:R-:W-:Y:S01]  /*a1f0*/  F2FP.F16.F32.PACK_AB R61, RZ, R61 ;  /* 0x0000003dff3d723e */ /* 0x000fe200000000ff */
[----:B------:R0:W-:Y:S01]  /*a200*/  @P0 STG.E.U16 desc[UR36][R4.64+0x20], R34 ;  /* 0x0000202204000986 */ /* 0x0001e2000c101524 */
        /* <DEDUP_REMOVED lines=9> */
[----:B------:R-:W-:Y:S01]  /*a2a0*/  FMUL R80, R80, R155 ;  /* 0x0000009b50507220 */ /* 0x000fe20000400000 */
[----:B------:R-:W-:Y:S01]  /*a2b0*/  F2FP.F16.F32.PACK_AB R66, RZ, R66 ;  /* 0x00000042ff42723e */ /* 0x000fe200000000ff */
[--C-:B0-----:R-:W-:Y:S01]  /*a2c0*/  @P3 IMAD.MOV.U32 R4, RZ, RZ, R14.reuse ;  /* 0x000000ffff043224 */ /* 0x101fe200078e000e */
[----:B------:R-:W-:Y:S01]  /*a2d0*/  F2FP.F16.F32.PACK_AB R67, RZ, R67 ;  /* 0x00000043ff43723e */ /* 0x000fe200000000ff */
[--C-:B------:R-:W-:Y:S01]  /*a2e0*/  @P3 IMAD.MOV.U32 R5, RZ, RZ, R15.reuse ;  /* 0x000000ffff053224 */ /* 0x100fe200078e000f */
[----:B------:R-:W-:Y:S01]  /*a2f0*/  F2FP.F16.F32.PACK_AB R68, RZ, R68 ;  /* 0x00000044ff44723e */ /* 0x000fe200000000ff */
[----:B------:R-:W-:Y:S01]  /*a300*/  FMUL R81, R81, R155 ;  /* 0x0000009b51517220 */ /* 0x000fe20000400000 */
[----:B------:R-:W-:Y:S01]  /*a310*/  F2FP.F16.F32.PACK_AB R69, RZ, R69 ;  /* 0x00000045ff45723e */ /* 0x000fe200000000ff */
[-C--:B------:R-:W-:Y:S01]  /*a320*/  FMUL R82, R82, R155.reuse ;  /* 0x0000009b52527220 */ /* 0x080fe20000400000 */
[----:B------:R0:W-:Y:S01]  /*a330*/  @P3 STG.E.U16 desc[UR36][R4.64+0x22], R35 ;  /* 0x0000222304003986 */ /* 0x0001e2000c101524 */
        /* <DEDUP_REMOVED lines=9> */
[----:B------:R-:W-:Y:S01]  /*a3d0*/  FMUL R85, R85, R155 ;  /* 0x0000009b55557220 */ /* 0x000fe20000400000 */
[----:B------:R-:W-:Y:S01]  /*a3e0*/  F2FP.F16.F32.PACK_AB R72, RZ, R72 ;  /* 0x00000048ff48723e */ /* 0x000fe200000000ff */
[----:B0-----:R-:W-:Y:S01]  /*a3f0*/  @P0 IMAD.MOV.U32 R4, RZ, RZ, R14 ;  /* 0x000000ffff040224 */ /* 0x001fe200078e000e */
[----:B------:R-:W-:Y:S01]  /*a400*/  F2FP.F16.F32.PACK_AB R73, RZ, R73 ;  /* 0x00000049ff49723e */ /* 0x000fe200000000ff */
[----:B------:R-:W-:Y:S01]  /*a410*/  @P0 IMAD.MOV.U32 R5, RZ, RZ, R15 ;  /* 0x000000ffff050224 */ /* 0x000fe200078e000f */
[----:B------:R-:W-:Y:S01]  /*a420*/  F2FP.F16.F32.PACK_AB R74, RZ, R74 ;  /* 0x0000004aff4a723e */ /* 0x000fe200000000ff */
[----:B------:R-:W-:Y:S01]  /*a430*/  FMUL R86, R86, R155 ;  /* 0x0000009b56567220 */ /* 0x000fe20000400000 */
[----:B------:R-:W-:Y:S01]  /*a440*/  F2FP.F16.F32.PACK_AB R75, RZ, R75 ;  /* 0x0000004bff4b723e */ /* 0x000fe200000000ff */
[----:B------:R-:W-:Y:S01]  /*a450*/  FMUL R87, R87, R155 ;  /* 0x0000009b57577220 */ /* 0x000fe20000400000 */
[----:B------:R0:W-:Y:S01]  /*a460*/  @P0 STG.E.U16 desc[UR36][R4.64+0x30], R38 ;  /* 0x0000302604000986 */ /* 0x0001e2000c101524 */
[----:B------:R-:W-:-:S02]  /*a470*/  ISETP.GT.AND P0, PT, R0, 0x20, P2 ;  /* 0x000000200000780c */ /* 0x000fc40001704270 */
[----:B------:R-:W-:Y:S02]  /*a480*/  F2FP.F16.F32.PACK_AB R76, RZ, R76 ;  /* 0x0000004cff4c723e */ /* 0x000fe400000000ff */
[----:B------:R-:W-:Y:S02]  /*a490*/  F2FP.F16.F32.PACK_AB R77, RZ, R77 ;  /* 0x0000004dff4d723e */ /* 0x000fe400000000ff */
[----:B------:R-:W-:Y:S02]  /*a4a0*/  F2FP.F16.F32.PACK_AB R78, RZ, R78 ;  /* 0x0000004eff4e723e */ /* 0x000fe400000000ff */
[----:B------:R-:W-:Y:S02]  /*a4b0*/  F2FP.F16.F32.PACK_AB R79, RZ, R79 ;  /* 0x0000004fff4f723e */ /* 0x000fe400000000ff */
[----:B------:R-:W-:Y:S01]  /*a4c0*/  F2FP.F16.F32.PACK_AB R80, RZ, R80 ;  /* 0x00000050ff50723e */ /* 0x000fe200000000ff */
[----:B0-----:R-:W-:Y:S01]  /*a4d0*/  @P3 IMAD.MOV.U32 R4, RZ, RZ, R14 ;  /* 0x000000ffff043224 */ /* 0x001fe200078e000e */
[----:B------:R-:W-:Y:S01]  /*a4e0*/  F2FP.F16.F32.PACK_AB R81, RZ, R81 ;  /* 0x00000051ff51723e */ /* 0x000fe200000000ff */
[----:B------:R-:W-:Y:S01]  /*a4f0*/  @P3 IMAD.MOV.U32 R5, RZ, RZ, R15 ;  /* 0x000000ffff053224 */ /* 0x000fe200078e000f */
[----:B------:R-:W-:-:S02]  /*a500*/  F2FP.F16.F32.PACK_AB R82, RZ, R82 ;  /* 0x00000052ff52723e */ /* 0x000fc400000000ff */
[----:B------:R-:W-:Y:S02]  /*a510*/  F2FP.F16.F32.PACK_AB R83, RZ, R83 ;  /* 0x00000053ff53723e */ /* 0x000fe400000000ff */
[----:B------:R0:W-:Y:S01]  /*a520*/  @P3 STG.E.U16 desc[UR36][R4.64+0x32], R39 ;  /* 0x0000322704003986 */ /* 0x0001e2000c101524 */
[C---:B------:R-:W-:Y:S02]  /*a530*/  ISETP.GT.AND P3, PT, R0.reuse, 0x21, P2 ;  /* 0x000000210000780c */ /* 0x040fe40001764270 */
[----:B------:R-:W-:Y:S01]  /*a540*/  F2FP.F16.F32.PACK_AB R84, RZ, R84 ;  /* 0x00000054ff54723e */ /* 0x000fe200000000ff */
[----:B------:R-:W-:Y:S01]  /*a550*/  @P4 STG.E.U16 desc[UR36][R6.64+0x40], R40 ;  /* 0x0000402806004986 */ /* 0x000fe2000c101524 */
[C---:B------:R-:W-:Y:S02]  /*a560*/  ISETP.GT.AND P4, PT, R0.reuse, 0x28, P1 ;  /* 0x000000280000780c */ /* 0x040fe40000f84270 */
[----:B------:R-:W-:Y:S01]  /*a570*/  F2FP.F16.F32.PACK_AB R85, RZ, R85 ;  /* 0x00000055ff55723e */ /* 0x000fe200000000ff */
[----:B------:R-:W-:Y:S01]  /*a580*/  @P5 STG.E.U16 desc[UR36][R6.64+0x42], R41 ;  /* 0x0000422906005986 */ /* 0x000fe2000c101524 */
[----:B------:R-:W-:-:S02]  /*a590*/  ISETP.GT.AND P5, PT, R0, 0x29, P1 ;  /* 0x000000290000780c */ /* 0x000fc40000fa4270 */
[----:B------:R-:W-:Y:S01]  /*a5a0*/  F2FP.F16.F32.PACK_AB R86, RZ, R86 ;  /* 0x00000056ff56723e */ /* 0x000fe200000000ff */
[----:B0-----:R-:W-:Y:S01]  /*a5b0*/  @P0 IMAD.MOV.U32 R5, RZ, RZ, R15 ;  /* 0x000000ffff050224 */ /* 0x001fe200078e000f */
[----:B------:R-:W-:Y:S02]  /*a5c0*/  @P0 MOV R4, R14 ;  /* 0x0000000e00040202 */ /* 0x000fe40000000f00 */
[----:B------:R-:W-:-:S03]  /*a5d0*/  F2FP.F16.F32.PACK_AB R87, RZ, R87 ;  /* 0x00000057ff57723e */ /* 0x000fc600000000ff */
[----:B------:R0:W-:Y:S01]  /*a5e0*/  @P0 STG.E.U16 desc[UR36][R4.64+0x40], R42 ;  /* 0x0000402a04000986 */ /* 0x0001e2000c101524 */
[----:B------:R-:W-:Y:S01]  /*a5f0*/  ISETP.GT.AND P0, PT, R0, 0x28, P2 ;  /* 0x000000280000780c */ /* 0x000fe20001704270 */
[----:B0-----:R-:W-:Y:S02]  /*a600*/  @P3 IMAD.MOV.U32 R4, RZ, RZ, R14 ;  /* 0x000000ffff043224 */ /* 0x001fe400078e000e */
[----:B------:R-:W-:-:S05]  /*a610*/  @P3 IMAD.MOV.U32 R5, RZ, RZ, R15 ;  /* 0x000000ffff053224 */ /* 0x000fca00078e000f */
[----:B------:R0:W-:Y:S01]  /*a620*/  @P3 STG.E.U16 desc[UR36][R4.64+0x42], R43 ;  /* 0x0000422b04003986 */ /* 0x0001e2000c101524 */
[----:B------:R-:W-:-:S03]  /*a630*/  ISETP.GT.AND P3, PT, R0, 0x29, P2 ;  /* 0x000000290000780c */ /* 0x000fc60001764270 */
[----:B------:R-:W-:Y:S01]  /*a640*/  @P4 STG.E.U16 desc[UR36][R6.64+0x50], R44 ;  /* 0x0000502c06004986 */ /* 0x000fe2000c101524 */
[----:B------:R-:W-:-:S03]  /*a650*/  ISETP.GT.AND P4, PT, R0, 0x30, P1 ;  /* 0x000000300000780c */ /* 0x000fc60000f84270 */
[----:B------:R-:W-:Y:S01]  /*a660*/  @P5 STG.E.U16 desc[UR36][R6.64+0x52], R45 ;  /* 0x0000522d06005986 */ /* 0x000fe2000c101524 */
[----:B------:R-:W-:Y:S01]  /*a670*/  ISETP.GT.AND P5, PT, R0, 0x31, P1 ;  /* 0x000000310000780c */ /* 0x000fe20000fa4270 */
[----:B0-----:R-:W-:Y:S02]  /*a680*/  @P0 IMAD.MOV.U32 R4, RZ, RZ, R14 ;  /* 0x000000ffff040224 */ /* 0x001fe400078e000e */
[----:B------:R-:W-:-:S05]  /*a690*/  @P0 IMAD.MOV.U32 R5, RZ, RZ, R15 ;  /* 0x000000ffff050224 */ /* 0x000fca00078e000f */
        /* <DEDUP_REMOVED lines=9> */
[----:B------:R-:W-:Y:S02]  /*a730*/  ISETP.GT.AND P5, PT, R0, 0x39, P1 ;  /* 0x000000390000780c */ /* 0x000fe40000fa4270 */
[----:B0-----:R-:W-:Y:S01]  /*a740*/  @P0 MOV R4, R14 ;  /* 0x0000000e00040202 */ /* 0x001fe20000000f00 */
        /* <DEDUP_REMOVED lines=90> */
[C---:B------:R-:W-:Y:S02]  /*acf0*/  ISETP.GT.AND P3, PT, R0.reuse, 0x78, P1 ;  /* 0x000000780000780c */ /* 0x040fe40000f64270 */
[C---:B------:R-:W-:Y:S01]  /*ad00*/  ISETP.GT.AND P1, PT, R0.reuse, 0x79, P1 ;  /* 0x000000790000780c */ /* 0x040fe20000f24270 */
[----:B------:R-:W-:Y:S01]  /*ad10*/  @P4 STG.E.U16 desc[UR36][R6.64+0xe0], R80 ;  /* 0x0000e05006004986 */ /* 0x000fe2000c101524 */
[----:B------:R-:W-:-:S03]  /*ad20*/  ISETP.GT.AND P4, PT, R0, 0x71, P2 ;  /* 0x000000710000780c */ /* 0x000fc60001784270 */
[----:B------:R-:W-:Y:S01]  /*ad30*/  @P5 STG.E.U16 desc[UR36][R6.64+0xe2], R81 ;  /* 0x0000e25106005986 */ /* 0x000fe2000c101524 */
[C---:B------:R-:W-:Y:S02]  /*ad40*/  ISETP.GT.AND P5, PT, R0.reuse, 0x78, P2 ;  /* 0x000000780000780c */ /* 0x040fe400017a4270 */
[----:B------:R-:W-:Y:S01]  /*ad50*/  ISETP.GT.AND P2, PT, R0, 0x79, P2 ;  /* 0x000000790000780c */ /* 0x000fe20001744270 */
[----:B0-----:R-:W-:Y:S01]  /*ad60*/  @P0 IMAD.MOV.U32 R5, RZ, RZ, R15 ;  /* 0x000000ffff050224 */ /* 0x001fe200078e000f */
[----:B------:R-:W-:-:S05]  /*ad70*/  @P0 MOV R4, R14 ;  /* 0x0000000e00040202 */ /* 0x000fca0000000f00 */
[----:B------:R0:W-:Y:S02]  /*ad80*/  @P0 STG.E.U16 desc[UR36][R4.64+0xe0], R82 ;  /* 0x0000e05204000986 */ /* 0x0001e4000c101524 */
[----:B0-----:R-:W-:Y:S02]  /*ad90*/  @P4 IMAD.MOV.U32 R4, RZ, RZ, R14 ;  /* 0x000000ffff044224 */ /* 0x001fe400078e000e */
[----:B------:R-:W-:-:S05]  /*ada0*/  @P4 IMAD.MOV.U32 R5, RZ, RZ, R15 ;  /* 0x000000ffff054224 */ /* 0x000fca00078e000f */
[----:B------:R0:W-:Y:S04]  /*adb0*/  @P4 STG.E.U16 desc[UR36][R4.64+0xe2], R83 ;  /* 0x0000e25304004986 */ /* 0x0001e8000c101524 */
[----:B------:R1:W-:Y:S04]  /*adc0*/  @P3 STG.E.U16 desc[UR36][R6.64+0xf0], R84 ;  /* 0x0000f05406003986 */ /* 0x0003e8000c101524 */
[----:B------:R1:W-:Y:S01]  /*add0*/  @P1 STG.E.U16 desc[UR36][R6.64+0xf2], R85 ;  /* 0x0000f25506001986 */ /* 0x0003e2000c101524 */
[----:B0-----:R-:W-:Y:S02]  /*ade0*/  @P5 IMAD.MOV.U32 R4, RZ, RZ, R14 ;  /* 0x000000ffff045224 */ /* 0x001fe400078e000e */
[----:B------:R-:W-:-:S05]  /*adf0*/  @P5 IMAD.MOV.U32 R5, RZ, RZ, R15 ;  /* 0x000000ffff055224 */ /* 0x000fca00078e000f */
[----:B------:R1:W-:Y:S04]  /*ae00*/  @P5 STG.E.U16 desc[UR36][R4.64+0xf0], R86 ;  /* 0x0000f05604005986 */ /* 0x0003e8000c101524 */
[----:B------:R1:W-:Y:S02]  /*ae10*/  @P2 STG.E.U16 desc[UR36][R14.64+0xf2], R87 ;  /* 0x0000f2570e002986 */ /* 0x0003e4000c101524 */
.L_x_284:
[----:B------:R-:W-:Y:S05]  /*ae20*/  BSYNC B0 ;  /* 0x0000000000007941 */ /* 0x000fea0003800000 */
.L_x_32:
[----:B------:R-:W-:Y:S01]  /*ae30*/  ULDC UR4, c[0x0][0xc] ;  /* 0x0000030000047ab9 */ /* 0x000fe20000000800 */
[----:B------:R-:W-:Y:S01]  /*ae40*/  ULDC UR5, c[0x0][0x10] ;  /* 0x0000040000057ab9 */ /* 0x000fe20000000800 */
[----:B0-----:R-:W0:Y:S01]  /*ae50*/  LDC R3, c[0x0][0x14] ;  /* 0x00000500ff037b82 */ /* 0x001e220000000800 */
[----:B------:R-:W-:Y:S01]  /*ae60*/  UIMAD.WIDE.U32 UR4, UR4, UR5, URZ ;  /* 0x00000005040472a5 */ /* 0x000fe2000f8e003f */
[----:B------:R-:W-:Y:S01]  /*ae70*/  PRMT R0, RZ, 0x7610, R0 ;  /* 0x00007610ff007816 */ /* 0x000fe20000000000 */
[----:B-----5:R-:W-:Y:S01]  /*ae80*/  IMAD.MOV.U32 R154, RZ, RZ, -0x1 ;  /* 0xffffffffff9a7424 */ /* 0x020fe200078e00ff */
[----:B------:R-:W-:-:S03]  /*ae90*/  MOV R23, 0xffffffff ;  /* 0xffffffff00177802 */ /* 0x000fc60000000f00 */
[----:B0-----:R-:W-:-:S04]  /*aea0*/  IMAD.WIDE.U32 R16, R3, UR4, R16 ;  /* 0x0000000403107c25 */ /* 0x001fc8000f8e0010 */
[----:B------:R-:W-:Y:S01]  /*aeb0*/  IMAD R3, R3, UR5, RZ ;  /* 0x0000000503037c24 */ /* 0x000fe2000f8e02ff */
[----:B------:R-:W-:Y:S02]  /*aec0*/  ULDC.64 UR4, c[0x0][0x650] ;  /* 0x0001940000047ab9 */ /* 0x000fe40000000a00 */
[----:B------:R-:W-:Y:S01]  /*aed0*/  ISETP.GE.U32.AND P0, PT, R16, UR4, PT ;  /* 0x0000000410007c0c */ /* 0x000fe2000bf06070 */
[----:B------:R-:W-:-:S05]  /*aee0*/  IMAD.IADD R17, R17, 0x1, R3 ;  /* 0x0000000111117824 */ /* 0x000fca00078e0203 */
[----:B------:R-:W-:-:S13]  /*aef0*/  ISETP.GE.U32.AND.EX P0, PT, R17, UR5, PT, P0 ;  /* 0x0000000511007c0c */ /* 0x000fda000bf06100 */
[----:B------:R-:W-:Y:S05]  /*af00*/  @P0 BRA `(.L_x_285) ;  /* 0x0000000400640947 */ /* 0x000fea0003800000 */
[----:B------:R-:W0:Y:S01]  /*af10*/  S2R R12, SR_CTAID.X ;  /* 0x00000000000c7919 */ /* 0x000e220000002500 */
[----:B--2---:R-:W2:Y:S01]  /*af20*/  LDC.64 R10, c[0x0][0x628] ;  /* 0x00018a00ff0a7b82 */ /* 0x004ea20000000a00 */
[----:B------:R-:W-:Y:S01]  /*af30*/  ULDC UR4, c[0x0][0x150] ;  /* 0x0000540000047ab9 */ /* 0x000fe20000000800 */
[----:B------:R-:W-:Y:S01]  /*af40*/  IMAD.MOV.U32 R8, RZ, RZ, R16 ;  /* 0x000000ffff087224 */ /* 0x000fe200078e0010 */
[----:B------:R-:W0:Y:S01]  /*af50*/  S2R R24, SR_CTAID.Y ;  /* 0x0000000000187919 */ /* 0x000e220000002600 */
[----:B------:R-:W-:-:S04]  /*af60*/  IMAD.MOV.U32 R9, RZ, RZ, R17 ;  /* 0x000000ffff097224 */ /* 0x000fc800078e0011 */
[----:B------:R-:W3:Y:S08]  /*af70*/  LDC R21, c[0x0][0x144] ;  /* 0x00005100ff157b82 */ /* 0x000ef00000000800 */
[----:B------:R-:W3:Y:S08]  /*af80*/  LDC R0, c[0x0][0x630] ;  /* 0x00018c00ff007b82 */ /* 0x000ef00000000800 */
[----:B-1----:R-:W1:Y:S01]  /*af90*/  LDC.64 R14, c[0x0][0x620] ;  /* 0x00018800ff0e7b82 */ /* 0x002e620000000a00 */
[----:B--2---:R-:W-:-:S04]  /*afa0*/  ISETP.NE.U32.AND P0, PT, R10, RZ, PT ;  /* 0x000000ff0a00720c */ /* 0x004fc80003f05070 */
[----:B------:R-:W-:Y:S02]  /*afb0*/  ISETP.NE.AND.EX P0, PT, R11, RZ, PT, P0 ;  /* 0x000000ff0b00720c */ /* 0x000fe40003f05300 */
[----:B0-----:R-:W-:-:S05]  /*afc0*/  I2FP.F32.U32 R3, R12 ;  /* 0x0000000c00037245 */ /* 0x001fca0000201000 */
[----:B------:R-:W-:-:S04]  /*afd0*/  FMUL R3, R3, UR4 ;  /* 0x0000000403037c20 */ /* 0x000fc80008400000 */
[----:B------:R0:W2:Y:S02]  /*afe0*/  F2I.U32.TRUNC.NTZ R20, R3 ;  /* 0x0000000300147305 */ /* 0x0000a4000020f000 */
[----:B---3--:R-:W-:Y:S05]  /*aff0*/  @!P0 BRA `(.L_x_286) ;  /* 0x0000000000288947 */ /* 0x008fea0003800000 */
[----:B0-----:R-:W0:Y:S02]  /*b000*/  LDC R3, c[0x0][0x634] ;  /* 0x00018d00ff037b82 */ /* 0x001e240000000800 */
        /* <DEDUP_REMOVED lines=9> */
.L_x_286:
[----:B------:R-:W3:Y:S01]  /*b0a0*/  LDC.64 R30, c[0x0][0x640] ;  /* 0x00019000ff1e7b82 */ /* 0x000ee20000000a00 */
[-CC-:B------:R-:W-:Y:S01]  /*b0b0*/  SHF.R.U64 R23, R8, R0.reuse, R9.reuse ;  /* 0x0000000008177219 */ /* 0x180fe20000001209 */
[----:B--2---:R-:W-:Y:S01]  /*b0c0*/  IMAD.MOV R20, RZ, RZ, -R20 ;  /* 0x000000ffff147224 */ /* 0x004fe200078e0a14 */
[----:B------:R-:W-:Y:S01]  /*b0d0*/  SHF.R.U32.HI R0, RZ, R0, R9 ;  /* 0x00000000ff007219 */ /* 0x000fe20000011609 */
[----:B------:R-:W-:Y:S01]  /*b0e0*/  ULDC UR4, c[0x0][0x154] ;  /* 0x0000550000047ab9 */ /* 0x000fe20000000800 */
[----:B0-----:R-:W-:Y:S01]  /*b0f0*/  IADD3 R3, P0, RZ, -R23, RZ ;  /* 0x80000017ff037210 */ /* 0x001fe20007f1e0ff */
[----:B------:R-:W-:Y:S02]  /*b100*/  IMAD R26, R21, R20, R12 ;  /* 0x00000014151a7224 */ /* 0x000fe400078e020c */
[----:B------:R-:W0:Y:S01]  /*b110*/  LDC R6, c[0x0][0x618] ;  /* 0x00018600ff067b82 */ /* 0x000e220000000800 */
[----:B------:R-:W-:Y:S02]  /*b120*/  IMAD.MOV.U32 R7, RZ, RZ, 0x1 ;  /* 0x00000001ff077424 */ /* 0x000fe400078e00ff */
[----:B------:R-:W-:-:S04]  /*b130*/  IMAD.X R5, RZ, RZ, ~R0, P0 ;  /* 0x000000ffff057224 */ /* 0x000fc800000e0e00 */
[-C--:B-1----:R-:W-:Y:S01]  /*b140*/  IMAD R0, R5, R14.reuse, RZ ;  /* 0x0000000e05007224 */ /* 0x082fe200078e02ff */
[----:B------:R-:W1:Y:S01]  /*b150*/  LDC R8, c[0x0][0x608] ;  /* 0x00018200ff087b82 */ /* 0x000e620000000800 */
[----:B------:R-:W-:-:S04]  /*b160*/  IMAD.WIDE.U32 R4, R3, R14, R16 ;  /* 0x0000000e03047225 */ /* 0x000fc800078e0010 */
[----:B------:R-:W-:Y:S01]  /*b170*/  IMAD R3, R3, R15, R0 ;  /* 0x0000000f03037224 */ /* 0x000fe200078e0200 */
[----:B------:R-:W-:Y:S02]  /*b180*/  I2FP.F32.U32 R0, R24 ;  /* 0x0000001800007245 */ /* 0x000fe40000201000 */
[----:B------:R-:W2:Y:S01]  /*b190*/  LDC R28, c[0x0][0x658] ;  /* 0x00019600ff1c7b82 */ /* 0x000ea20000000800 */
[----:B---3--:R-:W-:Y:S02]  /*b1a0*/  ISETP.NE.U32.AND P0, PT, R30, RZ, PT ;  /* 0x000000ff1e00720c */ /* 0x008fe40003f05070 */
[----:B------:R-:W-:Y:S01]  /*b1b0*/  IADD3 R3, R5, R3, RZ ;  /* 0x0000000305037210 */ /* 0x000fe20007ffe0ff */
[----:B------:R-:W-:Y:S01]  /*b1c0*/  FMUL R0, R0, UR4 ;  /* 0x0000000400007c20 */ /* 0x000fe20008400000 */
[----:B------:R-:W-:Y:S01]  /*b1d0*/  ISETP.NE.AND.EX P0, PT, R31, RZ, PT, P0 ;  /* 0x000000ff1f00720c */ /* 0x000fe20003f05300 */
[----:B------:R-:W-:Y:S02]  /*b1e0*/  IMAD.MOV.U32 R5, RZ, RZ, -0x1 ;  /* 0xffffffffff057424 */ /* 0x000fe400078e00ff */
[----:B------:R-:W3:Y:S01]  /*b1f0*/  LDC R15, c[0x0][0x148] ;  /* 0x00005200ff0f7b82 */ /* 0x000ee20000000800 */
[-CC-:B0-----:R-:W-:Y:S01]  /*b200*/  SHF.R.U64 R12, R4, R6.reuse, R3.reuse ;  /* 0x00000006040c7219 */ /* 0x181fe20000001203 */
[----:B------:R0:W0:Y:S01]  /*b210*/  F2I.U32.TRUNC.NTZ R13, R0 ;  /* 0x00000000000d7305 */ /* 0x000022000020f000 */
[----:B------:R-:W-:-:S05]  /*b220*/  SHF.R.U32.HI R3, RZ, R6, R3 ;  /* 0x00000006ff037219 */ /* 0x000fca0000011603 */
[----:B------:R-:W0:Y:S01]  /*b230*/  LDC R20, c[0x0][0x600] ;  /* 0x00018000ff147b82 */ /* 0x000e220000000800 */
[-CC-:B-1----:R-:W-:Y:S02]  /*b240*/  SHF.R.U64 R10, R12, R8.reuse, R3.reuse ;  /* 0x000000080c0a7219 */ /* 0x182fe40000001203 */
[----:B------:R-:W-:-:S05]  /*b250*/  SHF.R.U32.HI R3, RZ, R8, R3 ;  /* 0x00000008ff037219 */ /* 0x000fca0000011603 */
[----:B------:R-:W1:Y:S01]  /*b260*/  LDC R21, c[0x0][0x648] ;  /* 0x00019200ff157b82 */ /* 0x000e620000000800 */
[-C--:B--2---:R-:W-:Y:S02]  /*b270*/  SHF.L.U32 R4, R5, R28.reuse, RZ ;  /* 0x0000001c05047219 */ /* 0x084fe400000006ff */
[-CC-:B------:R-:W-:Y:S02]  /*b280*/  SHF.R.U64 R14, R10, R28.reuse, R3.reuse ;  /* 0x0000001c0a0e7219 */ /* 0x180fe40000001203 */
[----:B------:R-:W-:Y:S02]  /*b290*/  SHF.R.U32.HI R5, RZ, R28, R3 ;  /* 0x0000001cff057219 */ /* 0x000fe40000011603 */
[----:B------:R-:W-:Y:S01]  /*b2a0*/  LOP3.LUT R153, RZ, R4, RZ, 0x33, !PT ;  /* 0x00000004ff997212 */ /* 0x000fe200078e33ff */
[----:B------:R-:W2:Y:S01]  /*b2b0*/  LDC R25, c[0x0][0x638] ;  /* 0x00018e00ff197b82 */ /* 0x000ea20000000800 */
[----:B------:R-:W-:Y:S01]  /*b2c0*/  SHF.L.U32 R28, R7, R28, RZ ;  /* 0x0000001c071c7219 */ /* 0x000fe200000006ff */
[----:B------:R-:W-:-:S06]  /*b2d0*/  IMAD.MOV.U32 R4, RZ, RZ, R14 ;  /* 0x000000ffff047224 */ /* 0x000fcc00078e000e */
[----:B------:R-:W0:Y:S01]  /*b2e0*/  LDC R27, c[0x0][0x610] ;  /* 0x00018400ff1b7b82 */ /* 0x000e220000000800 */
[----:B------:R-:W-:Y:S05]  /*b2f0*/  @!P0 BRA `(.L_x_287) ;  /* 0x0000000000288947 */ /* 0x000fea0003800000 */
[----:B------:R-:W5:Y:S02]  /*b300*/  LDC R3, c[0x0][0x64c] ;  /* 0x00019300ff037b82 */ /* 0x000f640000000800 */
[----:B-----5:R-:W-:-:S05]  /*b310*/  IADD3 R3, P0, R14, R3, RZ ;  /* 0x000000030e037210 */ /* 0x020fca0007f1e0ff */
        /* <DEDUP_REMOVED lines=8> */
.L_x_287:
[----:B------:R-:W-:Y:S01]  /*b3a0*/  ISETP.NE.AND P0, PT, R2, 0x1, PT ;  /* 0x000000010200780c */ /* 0x000fe20003f05270 */
[----:B0-----:R-:W-:Y:S01]  /*b3b0*/  IMAD.MOV R13, RZ, RZ, -R13 ;  /* 0x000000ffff0d7224 */ /* 0x001fe200078e0a0d */
[----:B-1----:R-:W-:Y:S02]  /*b3c0*/  SHF.R.U64 R0, R4, R21, R5 ;  /* 0x0000001504007219 */ /* 0x002fe40000001205 */
[----:B------:R-:W-:Y:S02]  /*b3d0*/  LOP3.LUT R153, R10, R153, RZ, 0xc0, !PT ;  /* 0x000000990a997212 */ /* 0x000fe400078ec0ff */
[----:B------:R-:W-:Y:S01]  /*b3e0*/  IADD3 R5, R20, -0x1, RZ ;  /* 0xffffffff14057810 */ /* 0x000fe20007ffe0ff */
[----:B------:R-:W-:Y:S02]  /*b3f0*/  IMAD.MOV R3, RZ, RZ, -R0 ;  /* 0x000000ffff037224 */ /* 0x000fe400078e0a00 */
[----:B------:R-:W-:Y:S01]  /*b400*/  IMAD R153, R28, R0, R153 ;  /* 0x000000001c997224 */ /* 0x000fe200078e0299 */
[----:B------:R-:W-:Y:S01]  /*b410*/  LOP3.LUT R5, R12, R5, RZ, 0xc0, !PT ;  /* 0x000000050c057212 */ /* 0x000fe200078ec0ff */
[----:B--2---:R-:W-:-:S02]  /*b420*/  IMAD R0, R3, R25, R14 ;  /* 0x0000001903007224 */ /* 0x004fc400078e020e */
[----:B---3--:R-:W-:Y:S02]  /*b430*/  @P0 IMAD R26, R15, R13, R24 ;  /* 0x0000000d0f1a0224 */ /* 0x008fe400078e0218 */
[----:B------:R-:W-:Y:S02]  /*b440*/  IMAD R4, R0, R20, R5 ;  /* 0x0000001400047224 */ /* 0x000fe400078e0205 */
[----:B------:R-:W-:Y:S02]  /*b450*/  IMAD R153, R153, R27, R26 ;  /* 0x0000001b99997224 */ /* 0x000fe400078e021a */
[----:B------:R-:W-:-:S03]  /*b460*/  IMAD.MOV.U32 R3, RZ, RZ, 0x1 ;  /* 0x00000001ff037424 */ /* 0x000fc600078e00ff */
[----:B------:R-:W-:Y:S02]  /*b470*/  SEL R154, R4, R153, !P0 ;  /* 0x00000099049a7207 */ /* 0x000fe40004000000 */
[----:B------:R-:W-:Y:S02]  /*b480*/  PRMT R0, R3, 0x7610, R0 ;  /* 0x0000761003007816 */ /* 0x000fe40000000000 */
[----:B------:R-:W-:-:S07]  /*b490*/  SEL R153, R153, R4, !P0 ;  /* 0x0000000499997207 */ /* 0x000fce0004000000 */
.L_x_285:
[----:B------:R-:W-:-:S13]  /*b4a0*/  LOP3.LUT P0, RZ, R0, 0xff, RZ, 0xc0, !PT ;  /* 0x000000ff00ff7812 */ /* 0x000fda000780c0ff */
[----:B------:R-:W-:Y:S05]  /*b4b0*/  @P0 BRA `(.L_x_288) ;  /* 0xffffff5c00400947 */ /* 0x000fea000383ffff */
[----:B------:R-:W-:Y:S05]  /*b4c0*/  EXIT ;  /* 0x000000000000794d */ /* 0x000fea0003800000 */
.L_x_7:
[----:B0-----:R-:W-:Y:S01]  /*b4d0*/  ULDC.64 UR4, c[0x0][0x650] ;  /* 0x0001940000047ab9 */ /* 0x001fe20000000a00 */
        /* <DEDUP_REMOVED lines=16> */
[----:B0-----:R-:W-:-:S04]  /*b5e0*/  IADD3 R13, P0, R16, R9, RZ ;  /* 0x00000009100d7210 */ /* 0x001fc80007f1e0ff */
[----:B------:R-:W-:-:S05]  /*b5f0*/  IADD3.X R21, RZ, R17, RZ, P0, !PT ;  /* 0x00000011ff157210 */ /* 0x000fca00007fe4ff */
[----:B------:R-:W-:-:S04]  /*b600*/  IMAD.WIDE.U32 R8, R21, R14, RZ ;  /* 0x0000000e15087225 */ /* 0x000fc800078e00ff */
[----:B------:R-:W-:-:S04]  /*b610*/  IMAD.WIDE.U32 R10, P0, R13, R15, R8 ;  /* 0x0000000f0d0a7225 */ /* 0x000fc80007800008 */
[----:B------:R-:W-:-:S04]  /*b620*/  IMAD.WIDE.U32 R8, R13, R14, RZ ;  /* 0x0000000e0d087225 */ /* 0x000fc800078e00ff */
[----:B------:R-:W-:Y:S01]  /*b630*/  IMAD.X R13, RZ, RZ, RZ, P0 ;  /* 0x000000ffff0d7224 */ /* 0x000fe200000e06ff */
[----:B------:R-:W-:Y:S01]  /*b640*/  IADD3 RZ, P0, R9, R10, RZ ;  /* 0x0000000a09ff7210 */ /* 0x000fe20007f1e0ff */
[----:B------:R-:W-:-:S04]  /*b650*/  IMAD.MOV.U32 R12, RZ, RZ, R11 ;  /* 0x000000ffff0c7224 */ /* 0x000fc800078e000b */
[----:B------:R-:W-:-:S08]  /*b660*/  IMAD.WIDE.U32.X R12, R21, R15, R12, P0 ;  /* 0x0000000f150c7225 */ /* 0x000fd000000e040c */
.L_x_290:
[----:B------:R-:W0:Y:S01]  /*b670*/  LDC.64 R28, c[0x0][0x640] ;  /* 0x00019000ff1c7b82 */ /* 0x000e220000000a00 */
[-CC-:B------:R-:W-:Y:S01]  /*b680*/  SHF.R.U64 R22, R12, R6.reuse, R13.reuse ;  /* 0x000000060c167219 */ /* 0x180fe2000000120d */
[----:B------:R-:W-:Y:S01]  /*b690*/  IMAD.MOV.U32 R30, RZ, RZ, 0x1 ;  /* 0x00000001ff1e7424 */ /* 0x000fe200078e00ff */
[----:B------:R-:W-:Y:S02]  /*b6a0*/  SHF.R.U32.HI R6, RZ, R6, R13 ;  /* 0x00000006ff067219 */ /* 0x000fe4000001160d */
[----:B------:R-:W-:-:S03]  /*b6b0*/  IADD3 R11, P0, RZ, -R22, RZ ;  /* 0x80000016ff0b7210 */ /* 0x000fc60007f1e0ff */
[----:B------:R-:W1:Y:S02]  /*b6c0*/  LDC R10, c[0x0][0x618] ;  /* 0x00018600ff0a7b82 */ /* 0x000e640000000800 */
[----:B------:R-:W-:-:S04]  /*b6d0*/  IMAD.X R9, RZ, RZ, ~R6, P0 ;  /* 0x000000ffff097224 */ /* 0x000fc800000e0e06 */
[-C--:B------:R-:W-:Y:S02]  /*b6e0*/  IMAD R6, R9, R26.reuse, RZ ;  /* 0x0000001a09067224 */ /* 0x080fe400078e02ff */
[----:B------:R-:W2:Y:S01]  /*b6f0*/  LDC R12, c[0x0][0x608] ;  /* 0x00018200ff0c7b82 */ /* 0x000ea20000000800 */
[----:B------:R-:W-:-:S04]  /*b700*/  IMAD.WIDE.U32 R8, R11, R26, R16 ;  /* 0x0000001a0b087225 */ /* 0x000fc800078e0010 */
[----:B------:R-:W-:-:S03]  /*b710*/  IMAD R11, R11, R27, R6 ;  /* 0x0000001b0b0b7224 */ /* 0x000fc600078e0206 */
[----:B------:R-:W3:Y:S01]  /*b720*/  LDC R25, c[0x0][0x658] ;  /* 0x00019600ff197b82 */ /* 0x000ee20000000800 */
[----:B------:R-:W-:Y:S01]  /*b730*/  IMAD.IADD R9, R9, 0x1, R11 ;  /* 0x0000000109097824 */ /* 0x000fe200078e020b */
[----:B0-----:R-:W-:-:S04]  /*b740*/  ISETP.NE.U32.AND P0, PT, R28, RZ, PT ;  /* 0x000000ff1c00720c */ /* 0x001fc80003f05070 */
[----:B------:R-:W-:Y:S02]  /*b750*/  ISETP.NE.AND.EX P0, PT, R29, RZ, PT, P0 ;  /* 0x000000ff1d00720c */ /* 0x000fe40003f05300 */
[----:B------:R-:W0:Y:S01]  /*b760*/  LDC R20, c[0x0][0x600] ;  /* 0x00018000ff147b82 */ /* 0x000e220000000800 */
[-CC-:B-1----:R-:W-:Y:S01]  /*b770*/  SHF.R.U64 R14, R8, R10.reuse, R9.reuse ;  /* 0x0000000a080e7219 */ /* 0x182fe20000001209 */
[----:B------:R-:W-:Y:S01]  /*b780*/  IMAD.MOV.U32 R8, RZ, RZ, -0x1 ;  /* 0xffffffffff087424 */ /* 0x000fe200078e00ff */
[----:B------:R-:W-:-:S05]  /*b790*/  SHF.R.U32.HI R9, RZ, R10, R9 ;  /* 0x0000000aff097219 */ /* 0x000fca0000011609 */
[----:B------:R-:W1:Y:S01]  /*b7a0*/  LDC R26, c[0x0][0x648] ;  /* 0x00019200ff1a7b82 */ /* 0x000e620000000800 */
[-CC-:B--2---:R-:W-:Y:S02]  /*b7b0*/  SHF.R.U64 R21, R14, R12.reuse, R9.reuse ;  /* 0x0000000c0e157219 */ /* 0x184fe40000001209 */
[----:B------:R-:W-:-:S05]  /*b7c0*/  SHF.R.U32.HI R6, RZ, R12, R9 ;  /* 0x0000000cff067219 */ /* 0x000fca0000011609 */
[----:B------:R-:W2:Y:S01]  /*b7d0*/  LDC R27, c[0x0][0x638] ;  /* 0x00018e00ff1b7b82 */ /* 0x000ea20000000800 */
[-C--:B---3--:R-:W-:Y:S02]  /*b7e0*/  SHF.L.U32 R8, R8, R25.reuse, RZ ;  /* 0x0000001908087219 */ /* 0x088fe400000006ff */
[-CC-:B------:R-:W-:Y:S02]  /*b7f0*/  SHF.R.U64 R23, R21, R25.reuse, R6.reuse ;  /* 0x0000001915177219 */ /* 0x180fe40000001206 */
[----:B------:R-:W-:Y:S02]  /*b800*/  LOP3.LUT R32, RZ, R8, RZ, 0x33, !PT ;  /* 0x00000008ff207212 */ /* 0x000fe400078e33ff */
[----:B------:R-:W-:Y:S01]  /*b810*/  SHF.R.U32.HI R9, RZ, R25, R6 ;  /* 0x00000019ff097219 */ /* 0x000fe20000011606 */
[----:B------:R-:W3:Y:S01]  /*b820*/  LDC R31, c[0x0][0x610] ;  /* 0x00018400ff1f7b82 */ /* 0x000ee20000000800 */
[----:B------:R-:W-:Y:S01]  /*b830*/  IMAD.MOV.U32 R8, RZ, RZ, R23 ;  /* 0x000000ffff087224 */ /* 0x000fe200078e0017 */
[----:B------:R-:W-:Y:S06]  /*b840*/  @!P0 BRA `(.L_x_291) ;  /* 0x0000000000288947 */ /* 0x000fec0003800000 */
[----:B------:R-:W4:Y:S02]  /*b850*/  LDC R6, c[0x0][0x64c] ;  /* 0x00019300ff067b82 */ /* 0x000f240000000800 */
[----:B----4-:R-:W-:-:S04]  /*b860*/  IADD3 R13, P0, R23, R6, RZ ;  /* 0x00000006170d7210 */ /* 0x010fc80007f1e0ff */
        /* <DEDUP_REMOVED lines=8> */
.L_x_291:
[----:B------:R-:W-:Y:S02]  /*b8f0*/  ISETP.NE.AND P0, PT, R2, 0x1, PT ;  /* 0x000000010200780c */ /* 0x000fe40003f05270 */
[----:B-1----:R-:W-:Y:S01]  /*b900*/  SHF.R.U64 R6, R8, R26, R9 ;  /* 0x0000001a08067219 */ /* 0x002fe20000001209 */
[----:B0-----:R-:W-:Y:S01]  /*b910*/  VIADD R9, R20, 0xffffffff ;  /* 0xffffffff14097836 */ /* 0x001fe20000000000 */
[----:B------:R-:W-:Y:S02]  /*b920*/  SHF.L.U32 R30, R30, R25, RZ ;  /* 0x000000191e1e7219 */ /* 0x000fe400000006ff */
[----:B------:R-:W-:Y:S01]  /*b930*/  LOP3.LUT R5, R21, R32, RZ, 0xc0, !PT ;  /* 0x0000002015057212 */ /* 0x000fe200078ec0ff */
[----:B------:R-:W-:-:S04]  /*b940*/  IMAD.MOV R8, RZ, RZ, -R6 ;  /* 0x000000ffff087224 */ /* 0x000fc800078e0a06 */
[----:B------:R-:W-:Y:S01]  /*b950*/  IMAD R6, R30, R6, R5 ;  /* 0x000000061e067224 */ /* 0x000fe200078e0205 */
[----:B------:R-:W-:Y:S01]  /*b960*/  LOP3.LUT R5, R14, R9, RZ, 0xc0, !PT ;  /* 0x000000090e057212 */ /* 0x000fe200078ec0ff */
[----:B------:R-:W-:Y:S02]  /*b970*/  @P0 IMAD R3, R7, R24, R4 ;  /* 0x0000001807030224 */ /* 0x000fe400078e0204 */
[----:B--2---:R-:W-:Y:S02]  /*b980*/  IMAD R4, R8, R27, R23 ;  /* 0x0000001b08047224 */ /* 0x004fe400078e0217 */
[----:B---3--:R-:W-:Y:S02]  /*b990*/  IMAD R3, R6, R31, R3 ;  /* 0x0000001f06037224 */ /* 0x008fe400078e0203 */
[----:B------:R-:W-:Y:S02]  /*b9a0*/  IMAD R4, R4, R20, R5 ;  /* 0x0000001404047224 */ /* 0x000fe400078e0205 */
[----:B------:R-:W-:-:S02]  /*b9b0*/  IMAD.MOV.U32 R8, RZ, RZ, 0x1 ;  /* 0x00000001ff087424 */ /* 0x000fc400078e00ff */
[----:B------:R-:W-:Y:S01]  /*b9c0*/  IMAD.MOV.U32 R6, RZ, RZ, R22 ;  /* 0x000000ffff067224 */ /* 0x000fe200078e0016 */
[----:B------:R-:W-:Y:S02]  /*b9d0*/  SEL R21, R4, R3, !P0 ;  /* 0x0000000304157207 */ /* 0x000fe40004000000 */
[----:B------:R-:W-:-:S07]  /*b9e0*/  SEL R20, R3, R4, !P0 ;  /* 0x0000000403147207 */ /* 0x000fce0004000000 */
.L_x_289:
[----:B------:R-:W-:-:S08]  /*b9f0*/  NOP ;  /* 0x0000000000007918 */ /* 0x000fd00000000000 */
[----:B------:R-:W0:-:S00]  /*ba00*/  USETMAXREG.DEALLOC.CTAPOOL 0x28 ;  /* 0x00000028000079c8 */ /* 0x000e0000080e0500 */
[----:B0-----:R-:W-:-:S13]  /*ba10*/  ISETP.NE.AND P0, PT, R0, RZ, PT ;  /* 0x000000ff0000720c */ /* 0x001fda0003f05270 */
[----:B------:R-:W-:Y:S05]  /*ba20*/  @P0 EXIT ;  /* 0x000000000000094d */ /* 0x000fea0003800000 */
[----:B------:R-:W-:Y:S01]  /*ba30*/  LOP3.LUT P0, RZ, R8, 0xff, RZ, 0xc0, !PT ;  /* 0x000000ff08ff7812 */ /* 0x000fe2000780c0ff */
[----:B------:R-:W-:Y:S01]  /*ba40*/  IMAD.MOV.U32 R0, RZ, RZ, 0x1 ;  /* 0x00000001ff007424 */ /* 0x000fe200078e00ff */
[----:B------:R-:W-:-:S11]  /*ba50*/  MOV R3, RZ ;  /* 0x000000ff00037202 */ /* 0x000fd60000000f00 */
[----:B------:R-:W-:Y:S05]  /*ba60*/  @!P0 BRA `(.L_x_292) ;  /* 0x0000000c00788947 */ /* 0x000fea0003800000 */
[----:B------:R-:W0:Y:S01]  /*ba70*/  LDC R0, c[0x0][0x28c] ;  /* 0x0000a300ff007b82 */ /* 0x000e220000000800 */
[----:B------:R-:W1:Y:S01]  /*ba80*/  S2R R11, SR_CgaCtaId ;  /* 0x00000000000b7919 */ /* 0x000e620000008800 */
[----:B------:R-:W-:Y:S01]  /*ba90*/  ULDC UR5, c[0x0][0x658] ;  /* 0x0001960000057ab9 */ /* 0x000fe20000000800 */
[----:B------:R-:W-:Y:S01]  /*baa0*/  UMOV UR7, 0xffffffff ;  /* 0xffffffff00077882 */ /* 0x000fe20000000000 */
[----:B------:R-:W-:Y:S01]  /*bab0*/  ULDC UR6, c[0x0][0xc] ;  /* 0x0000030000067ab9 */ /* 0x000fe20000000800 */
[----:B------:R-:W-:Y:S01]  /*bac0*/  USHF.L.U32 UR9, UR7, UR5, URZ ;  /* 0x0000000507097299 */ /* 0x000fe2000800063f */
[----:B------:R-:W-:Y:S01]  /*bad0*/  BSSY B0, `(.L_x_292) ;  /* 0x00000d7000007945 */ /* 0x000fe20003800000 */
[----:B------:R-:W-:Y:S01]  /*bae0*/  UMOV UR8, 0x1 ;  /* 0x0000000100087882 */ /* 0x000fe20000000000 */
[----:B------:R-:W-:Y:S01]  /*baf0*/  ULDC UR7, c[0x0][0x10] ;  /* 0x0000040000077ab9 */ /* 0x000fe20000000800 */
[----:B------:R-:W-:Y:S01]  /*bb00*/  USHF.L.U32 UR5, UR8, UR5, URZ ;  /* 0x0000000508057299 */ /* 0x000fe2000800063f */
[----:B------:R-:W-:Y:S01]  /*bb10*/  IMAD.MOV.U32 R9, RZ, RZ, 0x1 ;  /* 0x00000001ff097424 */ /* 0x000fe200078e00ff */
[----:B------:R-:W-:Y:S01]  /*bb20*/  UIMAD.WIDE.U32 UR6, UR6, UR7, URZ ;  /* 0x00000007060672a5 */ /* 0x000fe2000f8e003f */
[----:B------:R-:W-:Y:S01]  /*bb30*/  LOP3.LUT R13, R19, 0x2, RZ, 0xfc, !PT ;  /* 0x00000002130d7812 */ /* 0x000fe200078efcff */
[----:B------:R-:W-:Y:S01]  /*bb40*/  ULDC UR8, c[0x0][0x14] ;  /* 0x0000050000087ab9 */ /* 0x000fe20000000800 */
[----:B------:R-:W-:Y:S01]  /*bb50*/  ULDC UR4, c[0x0][0x600] ;  /* 0x0001800000047ab9 */ /* 0x000fe20000000800 */
[----:B------:R-:W-:-:S02]  /*bb60*/  UIMAD.WIDE.U32 UR30, UR6, UR8, URZ ;  /* 0x00000008061e72a5 */ /* 0x000fc4000f8e003f */
[----:B------:R-:W-:Y:S02]  /*bb70*/  UIMAD UR7, UR7, UR8, URZ ;  /* 0x00000008070772a4 */ /* 0x000fe4000f8e023f */
[----:B------:R-:W-:Y:S02]  /*bb80*/  UIADD3 UR4, UR4, -0x1, URZ ;  /* 0xffffffff04047890 */ /* 0x000fe4000fffe03f */
[----:B------:R-:W-:Y:S02]  /*bb90*/  ULOP3.LUT UR6, URZ, UR9, URZ, 0x33, !UPT ;  /* 0x000000093f067292 */ /* 0x000fe4000f8e333f */
[----:B------:R-:W-:Y:S01]  /*bba0*/  UIADD3 UR7, UR31, UR7, URZ ;  /* 0x000000071f077290 */ /* 0x000fe2000fffe03f */
[----:B0-----:R-:W-:Y:S01]  /*bbb0*/  VIADD R0, R0, 0x7f ;  /* 0x0000007f00007836 */ /* 0x001fe20000000000 */
[----:B------:R-:W-:-:S04]  /*bbc0*/  ULDC.64 UR38, c[0x0][0x198] ;  /* 0x0000660000267ab9 */ /* 0x000fc80000000a00 */
[----:B------:R-:W-:-:S04]  /*bbd0*/  SHF.R.S32.HI R3, RZ, 0x1f, R0 ;  /* 0x0000001fff037819 */ /* 0x000fc80000011400 */
[----:B------:R-:W-:Y:S01]  /*bbe0*/  LEA.HI R8, R3, R0, RZ, 0x7 ;  /* 0x0000000003087211 */ /* 0x000fe200078f38ff */
[C---:B-1----:R-:W-:Y:S02]  /*bbf0*/  IMAD.SHL.U32 R10, R11.reuse, 0x40, RZ ;  /* 0x000000400b0a7824 */ /* 0x042fe400078e00ff */
[----:B------:R-:W-:Y:S01]  /*bc00*/  IMAD.SHL.U32 R11, R11, 0x1000, RZ ;  /* 0x000010000b0b7824 */ /* 0x000fe200078e00ff */
[----:B------:R-:W-:Y:S01]  /*bc10*/  SHF.R.S32.HI R8, RZ, 0x7, R8 ;  /* 0x00000007ff087819 */ /* 0x000fe20000011408 */
[----:B------:R-:W-:Y:S01]  /*bc20*/  IMAD.MOV.U32 R0, RZ, RZ, 0x1 ;  /* 0x00000001ff007424 */ /* 0x000fe200078e00ff */
[----:B------:R-:W-:Y:S01]  /*bc30*/  LOP3.LUT R10, R10, 0x40, RZ, 0xc0, !PT ;  /* 0x000000400a0a7812 */ /* 0x000fe200078ec0ff */
[----:B------:R-:W-:Y:S01]  /*bc40*/  IMAD.MOV.U32 R3, RZ, RZ, RZ ;  /* 0x000000ffff037224 */ /* 0x000fe200078e00ff */
[----:B------:R-:W-:Y:S01]  /*bc50*/  LOP3.LUT R11, R11, 0x1000, RZ, 0xc0, !PT ;  /* 0x000010000b0b7812 */ /* 0x000fe200078ec0ff */
[----:B------:R-:W-:-:S07]  /*bc60*/  VIADD R12, R8, 0x1 ;  /* 0x00000001080c7836 */ /* 0x000fce0000000000 */
.L_x_303:
[----:B------:R-:W-:-:S03]  /*bc70*/  UMOV UR8, 0xffffffff ;  /* 0xffffffff00087882 */ /* 0x000fc60000000000 */
[----:B------:R-:W-:Y:S05]  /*bc80*/  BRA.DIV UR8, `(.L_x_293) ;  /* 0x0000000e08907947 */ /* 0x000fea000b800000 */
[----:B------:R-:W-:-:S13]  /*bc90*/  ELECT P6, URZ, PT ;  /* 0x00000000003f782f */ /* 0x000fda00038c0000 */
.L_x_312:
[----:B------:R-:W0:Y:S01]  /*bca0*/  LDC R4, c[0x0][0x28c] ;  /* 0x0000a300ff047b82 */ /* 0x000e220000000800 */
[----:B------:R-:W-:Y:S01]  /*bcb0*/  BSSY B1, `(.L_x_294) ;  /* 0x0000044000017945 */ /* 0x000fe20003800000 */
[----:B0-----:R-:W-:-:S13]  /*bcc0*/  ISETP.LT.OR P6, PT, R4, 0x1, !P6 ;  /* 0x000000010400780c */ /* 0x001fda00077c1670 */
[----:B------:R-:W-:Y:S05]  /*bcd0*/  @P6 BRA `(.L_x_295) ;  /* 0x0000000400046947 */ /* 0x000fea0003800000 */
[----:B------:R-:W-:Y:S01]  /*bce0*/  IMAD R22, R20, 0xc0, RZ ;  /* 0x000000c014167824 */ /* 0x000fe200078e02ff */
[----:B------:R-:W-:Y:S01]  /*bcf0*/  LEA R21, R21, R10, 0x7 ;  /* 0x0000000a15157211 */ /* 0x000fe200078e38ff */
[----:B------:R-:W-:Y:S02]  /*bd00*/  IMAD.MOV.U32 R24, RZ, RZ, RZ ;  /* 0x000000ffff187224 */ /* 0x000fe400078e00ff */
[----:B------:R-:W-:Y:S02]  /*bd10*/  IMAD.MOV.U32 R4, RZ, RZ, R12 ;  /* 0x000000ffff047224 */ /* 0x000fe400078e000c */
[----:B------:R-:W-:Y:S02]  /*bd20*/  IMAD.MOV.U32 R5, RZ, RZ, R0 ;  /* 0x000000ffff057224 */ /* 0x000fe400078e0000 */
[----:B------:R-:W-:-:S07]  /*bd30*/  IMAD.MOV.U32 R14, RZ, RZ, R3 ;  /* 0x000000ffff0e7224 */ /* 0x000fce00078e0003 */
.L_x_298:
[----:B------:R-:W0:Y:S01]  /*bd40*/  S2R R20, SR_CgaCtaId ;  /* 0x0000000000147919 */ /* 0x000e220000008800 */
[----:B------:R-:W-:Y:S02]  /*bd50*/  MOV R7, 0x400 ;  /* 0x0000040000077802 */ /* 0x000fe40000000f00 */
[----:B------:R-:W-:-:S13]  /*bd60*/  LOP3.LUT P1, RZ, R18, 0x7f, RZ, 0xc0, !PT ;  /* 0x0000007f12ff7812 */ /* 0x000fda000782c0ff */
[----:B------:R-:W1:Y:S01]  /*bd70*/  @!P1 LDC R15, c[0x0][0x500] ;  /* 0x00014000ff0f9b82 */ /* 0x000e620000000800 */
[----:B0-----:R-:W-:Y:S02]  /*bd80*/  LEA R23, R20, R7, 0x18 ;  /* 0x0000000714177211 */ /* 0x001fe400078ec0ff */
[----:B------:R-:W-:-:S03]  /*bd90*/  SHF.L.U32 R7, R5, 0x1f, RZ ;  /* 0x0000001f05077819 */ /* 0x000fc600000006ff */
[----:B------:R-:W-:-:S04]  /*bda0*/  IMAD R20, R14, 0x8, R23 ;  /* 0x000000080e147824 */ /* 0x000fc800078e0217 */
[----:B------:R-:W0:Y:S02]  /*bdb0*/  SYNCS.PHASECHK.TRANS64.TRYWAIT P0, [R20+URZ+0x10], R7 ;  /* 0x00001007140075a7 */ /* 0x000e24000800017f */
[----:B01----:R-:W-:Y:S05]  /*bdc0*/  @!P0 BRA `(.L_x_296) ;  /* 0x0000000c00608947 */ /* 0x003fea0003800000 */
.L_x_313:
[----:B0-----:R-:W-:Y:S01]  /*bdd0*/  PRMT R7, R13, 0x9910, RZ ;  /* 0x000099100d077816 */ /* 0x001fe200000000ff */
[----:B------:R0:W-:Y:S03]  /*bde0*/  @!P1 SYNCS.ARRIVE.TRANS64 RZ, [R20+URZ], R15 ;  /* 0x0000000f14ff99a7 */ /* 0x0001e6000800003f */
[----:B------:R-:W-:-:S13]  /*bdf0*/  ISETP.NE.AND P0, PT, R7, 0x2, PT ;  /* 0x000000020700780c */ /* 0x000fda0003f05270 */
[----:B0-----:R-:W-:Y:S05]  /*be00*/  @P0 BRA `(.L_x_297) ;  /* 0x0000000000040947 */ /* 0x001fea0003800000 */
[----:B------:R-:W-:Y:S01]  /*be10*/  BPT.TRAP 0x1 ;  /* 0x000000040000795c */ /* 0x000fe20000300000 */
.L_x_297:
[----:B------:R-:W-:Y:S01]  /*be20*/  IMAD R7, R14, 0xc000, R23 ;  /* 0x0000c0000e077824 */ /* 0x000fe200078e0217 */
[----:B------:R-:W-:Y:S01]  /*be30*/  R2UR UR34, R24 ;  /* 0x00000000182272ca */ /* 0x000fe200000e0000 */
[----:B------:R-:W-:Y:S01]  /*be40*/  VIADD R4, R4, 0xffffffff ;  /* 0xffffffff04047836 */ /* 0x000fe20000000000 */
[----:B------:R-:W-:Y:S01]  /*be50*/  R2UR UR33, R20 ;  /* 0x00000000142172ca */ /* 0x000fe200000e0000 */
[----:B------:R-:W-:Y:S01]  /*be60*/  UIADD3 UR14, UP0, UR38, 0xf0, URZ ;  /* 0x000000f0260e7890 */ /* 0x000fe2000ff1e03f */
[----:B------:R-:W-:Y:S01]  /*be70*/  R2UR UR24, R7 ;  /* 0x00000000071872ca */ /* 0x000fe200000e0000 */
[----:B------:R-:W-:Y:S01]  /*be80*/  IMAD R7, R14, 0x4000, R11 ;  /* 0x000040000e077824 */ /* 0x000fe200078e020b */
[----:B------:R-:W-:Y:S01]  /*be90*/  R2UR UR36, R6 ;  /* 0x00000000062472ca */ /* 0x000fe200000e0000 */
[----:B------:R-:W-:Y:S01]  /*bea0*/  UIADD3 UR40, UP1, UR38, 0x1f0, URZ ;  /* 0x000001f026287890 */ /* 0x000fe2000ff3e03f */
[----:B------:R-:W-:Y:S01]  /*beb0*/  R2UR UR35, R22 ;  /* 0x00000000162372ca */ /* 0x000fe200000e0000 */
[----:B------:R-:W-:Y:S01]  /*bec0*/  IMAD R7, R7, 0x2, R23 ;  /* 0x0000000207077824 */ /* 0x000fe200078e0217 */
[----:B------:R-:W-:Y:S01]  /*bed0*/  R2UR UR19, R21 ;  /* 0x00000000151372ca */ /* 0x000fe200000e0000 */
[----:B------:R-:W-:Y:S01]  /*bee0*/  UIADD3.X UR15, URZ, UR39, URZ, UP0, !UPT ;  /* 0x000000273f0f7290 */ /* 0x000fe200087fe43f */
[----:B------:R-:W-:Y:S01]  /*bef0*/  ISETP.GT.AND P1, PT, R4, 0x1, PT ;  /* 0x000000010400780c */ /* 0x000fe20003f24270 */
[----:B------:R-:W-:Y:S01]  /*bf00*/  UIADD3 UR26, UR34, 0x40, URZ ;  /* 0x00000040221a7890 */ /* 0x000fe2000fffe03f */
[----:B------:R-:W-:Y:S01]  /*bf10*/  R2UR UR8, R7 ;  /* 0x00000000070872ca */ /* 0x000fe200000e0000 */
[----:B------:R-:W-:Y:S01]  /*bf20*/  UIADD3.X UR41, URZ, UR39, URZ, UP1, !UPT ;  /* 0x000000273f297290 */ /* 0x000fe20008ffe43f */
[----:B------:R-:W-:Y:S01]  /*bf30*/  IADD3 R14, R14, 0x1, RZ ;  /* 0x000000010e0e7810 */ /* 0x000fe20007ffe0ff */
[----:B------:R-:W-:Y:S01]  /*bf40*/  UIADD3 UR32, UR24, 0x100, URZ ;  /* 0x0000010018207890 */ /* 0x000fe2000fffe03f */
[----:B------:R-:W-:Y:S01]  /*bf50*/  VIADD R24, R24, 0x80 ;  /* 0x0000008018187836 */ /* 0x000fe20000000000 */
[----:B------:R-:W-:Y:S01]  /*bf60*/  UIADD3 UR24, UR24, 0x6100, URZ ;  /* 0x0000610018187890 */ /* 0x000fe2000fffe03f */
[----:B------:R-:W-:Y:S01]  /*bf70*/  ISETP.NE.AND P0, PT, R14, 0x2, PT ;  /* 0x000000020e00780c */ /* 0x000fe20003f05270 */
[----:B------:R-:W-:Y:S01]  /*bf80*/  UMOV UR22, 0x0 ;  /* 0x0000000000167882 */ /* 0x000fe20000000000 */
[----:B------:R-:W-:Y:S01]  /*bf90*/  UMOV UR23, 0x10000000 ;  /* 0x1000000000177882 */ /* 0x000fe20000000000 */
[----:B------:R-:W-:Y:S01]  /*bfa0*/  UMOV UR25, UR33 ;  /* 0x0000002100197c82 */ /* 0x000fe20008000000 */
[----:B------:R-:W-:Y:S01]  /*bfb0*/  UMOV UR28, UR36 ;  /* 0x00000024001c7c82 */ /* 0x000fe20008000000 */
[----:B------:R-:W-:Y:S01]  /*bfc0*/  UMOV UR27, UR35 ;  /* 0x00000023001b7c82 */ /* 0x000fe20008000000 */
[----:B------:R-:W-:Y:S01]  /*bfd0*/  UMOV UR13, 0x30000 ;  /* 0x00030000000d7882 */ /* 0x000fe20000000000 */
[----:B------:R-:W-:Y:S01]  /*bfe0*/  UIADD3 UR16, UR8, 0x18100, URZ ;  /* 0x0001810008107890 */ /* 0x000fe2000fffe03f */
[----:B------:R0:W-:Y:S01]  /*bff0*/  UTMALDG.3D [UR32], [UR14], desc[UR22] ;  /* 0x000016200e0075b4 */ /* 0x0001e20008011000 */
[----:B------:R-:W-:Y:S01]  /*c000*/  UIADD3 UR8, UR8, 0x1c100, URZ ;  /* 0x0001c10008087890 */ /* 0x000fe2000fffe03f */
[----:B------:R-:W-:Y:S01]  /*c010*/  SEL R20, RZ, 0x1, P0 ;  /* 0x00000001ff147807 */ /* 0x000fe20000000000 */
[----:B------:R-:W-:Y:S01]  /*c020*/  UMOV UR17, UR33 ;  /* 0x0000002100117c82 */ /* 0x000fe20008000000 */
[----:B------:R-:W-:Y:S01]  /*c030*/  UMOV UR18, UR34 ;  /* 0x0000002200127c82 */ /* 0x000fe20008000000 */
[----:B------:R-:W-:Y:S01]  /*c040*/  UMOV UR20, UR36 ;  /* 0x0000002400147c82 */ /* 0x000fe20008000000 */
[----:B------:R-:W-:Y:S01]  /*c050*/  UMOV UR9, UR33 ;  /* 0x0000002100097c82 */ /* 0x000fe20008000000 */
[----:B------:R-:W-:Y:S01]  /*c060*/  UMOV UR11, UR19 ;  /* 0x00000013000b7c82 */ /* 0x000fe20008000000 */
[----:B------:R-:W-:Y:S01]  /*c070*/  UMOV UR12, UR36 ;  /* 0x00000024000c7c82 */ /* 0x000fe20008000000 */
[----:B------:R0:W-:Y:S01]  /*c080*/  UTMALDG.3D [UR24], [UR14], desc[UR22] ;  /* 0x000016180e0075b4 */ /* 0x0001e20008011000 */
[----:B------:R-:W-:Y:S01]  /*c090*/  UMOV UR10, UR26 ;  /* 0x0000001a000a7c82 */ /* 0x000fe20008000000 */
[----:B------:R-:W-:-:S02]  /*c0a0*/  LOP3.LUT R5, R5, R20, RZ, 0x3c, !PT ;  /* 0x0000001405057212 */ /* 0x000fc400078e3cff */
[----:B------:R-:W-:Y:S01]  /*c0b0*/  SEL R14, R14, RZ, P0 ;  /* 0x000000ff0e0e7207 */ /* 0x000fe20000000000 */
[----:B------:R0:W-:Y:S01]  /*c0c0*/  UTMALDG.3D.MULTICAST [UR16], [UR40], UR13, desc[UR22] ;  /* 0x00001610280073b4 */ /* 0x0001e2000801180d */
[----:B------:R0:W-:Y:S02]  /*c0d0*/  UTMALDG.3D.MULTICAST [UR8], [UR40], UR13, desc[UR22] ;  /* 0x00001608280073b4 */ /* 0x0001e4000801180d */
[----:B0-----:R-:W-:Y:S05]  /*c0e0*/  @P1 BRA `(.L_x_298) ;  /* 0xfffffffc00141947 */ /* 0x001fea000383ffff */
.L_x_295:
[----:B------:R-:W-:Y:S05]  /*c0f0*/  BSYNC B1 ;  /* 0x0000000000017941 */ /* 0x000fea0003800000 */
.L_x_294:
[----:B------:R-:W-:Y:S01]  /*c100*/  LOP3.LUT P1, RZ, R9, 0xff, RZ, 0xc0, !PT ;  /* 0x000000ff09ff7812 */ /* 0x000fe2000782c0ff */
[----:B------:R-:W-:Y:S01]  /*c110*/  IMAD.IADD R3, R8, 0x1, R3 ;  /* 0x0000000108037824 */ /* 0x000fe200078e0203 */
[----:B------:R-:W-:Y:S01]  /*c120*/  IADD3 R16, P2, R16, UR30, RZ ;  /* 0x0000001e10107c10 */ /* 0x000fe2000ff5e0ff */
[----:B------:R-:W-:Y:S01]  /*c130*/  ULDC.64 UR8, c[0x0][0x650] ;  /* 0x0001940000087ab9 */ /* 0x000fe20000000a00 */
[----:B------:R-:W-:Y:S01]  /*c140*/  BSSY B1, `(.L_x_299) ;  /* 0x000006d000017945 */ /* 0x000fe20003800000 */
[----:B------:R-:W-:Y:S01]  /*c150*/  IMAD.MOV.U32 R20, RZ, RZ, -0x1 ;  /* 0xffffffffff147424 */ /* 0x000fe200078e00ff */
[----:B------:R-:W-:Y:S01]  /*c160*/  ISETP.GT.U32.AND P0, PT, R3, 0x1, PT ;  /* 0x000000010300780c */ /* 0x000fe20003f04070 */
[----:B------:R-:W-:Y:S01]  /*c170*/  IMAD.MOV.U32 R21, RZ, RZ, -0x1 ;  /* 0xffffffffff157424 */ /* 0x000fe200078e00ff */
[----:B------:R-:W-:Y:S02]  /*c180*/  SHF.R.U32.HI R4, RZ, 0x1, R3 ;  /* 0x00000001ff047819 */ /* 0x000fe40000011603 */
[----:B------:R-:W-:-:S02]  /*c190*/  ISETP.LT.U32.AND P0, PT, R8, 0x2, P0 ;  /* 0x000000020800780c */ /* 0x000fc40000701070 */
[----:B------:R-:W-:Y:S01]  /*c1a0*/  IADD3.X R17, R17, UR7, RZ, P2, !PT ;  /* 0x0000000711117c10 */ /* 0x000fe200097fe4ff */
[----:B------:R-:W0:Y:S01]  /*c1b0*/  @P1 S2R R6, SR_CgaCtaId ;  /* 0x0000000000061919 */ /* 0x000e220000008800 */
[----:B------:R-:W-:Y:S02]  /*c1c0*/  @P1 MOV R5, 0x400 ;  /* 0x0000040000051802 */ /* 0x000fe40000000f00 */
[----:B------:R-:W-:Y:S02]  /*c1d0*/  ISETP.GE.U32.AND P2, PT, R16, UR8, PT ;  /* 0x0000000810007c0c */ /* 0x000fe4000bf46070 */
[----:B------:R-:W-:Y:S02]  /*c1e0*/  LOP3.LUT R4, R4, 0x1, RZ, 0xc0, !PT ;  /* 0x0000000104047812 */ /* 0x000fe400078ec0ff */
[----:B------:R-:W-:Y:S02]  /*c1f0*/  LOP3.LUT R3, R3, 0x1, RZ, 0xc0, !PT ;  /* 0x0000000103037812 */ /* 0x000fe400078ec0ff */
[----:B------:R-:W-:-:S02]  /*c200*/  PRMT R9, RZ, 0x7610, R9 ;  /* 0x00007610ff097816 */ /* 0x000fc40000000009 */
[----:B0-----:R-:W-:Y:S01]  /*c210*/  @P1 LEA R5, R6, R5, 0x18 ;  /* 0x0000000506051211 */ /* 0x001fe200078ec0ff */
[----:B------:R-:W-:-:S03]  /*c220*/  IMAD.MOV.U32 R6, RZ, RZ, -0x1 ;  /* 0xffffffffff067424 */ /* 0x000fc600078e00ff */
[----:B------:R0:W-:Y:S01]  /*c230*/  @P1 SYNCS.ARRIVE.TRANS64.A1T0 RZ, [R5+URZ+0x38], RZ ;  /* 0x000038ff05ff19a7 */ /* 0x0001e2000810003f */
[----:B------:R-:W-:-:S04]  /*c240*/  ISETP.NE.U32.AND P1, PT, R4, 0x1, PT ;  /* 0x000000010400780c */ /* 0x000fc80003f25070 */
[----:B------:R-:W-:Y:S02]  /*c250*/  ISETP.GT.U32.AND P1, PT, R8, 0x1, !P1 ;  /* 0x000000010800780c */ /* 0x000fe40004f24070 */
[----:B0-----:R-:W-:Y:S02]  /*c260*/  SEL R5, RZ, 0x1, !P0 ;  /* 0x00000001ff057807 */ /* 0x001fe40004000000 */
[----:B------:R-:W-:Y:S02]  /*c270*/  ISETP.GE.U32.AND.EX P0, PT, R17, UR9, PT, P2 ;  /* 0x0000000911007c0c */ /* 0x000fe4000bf06120 */
[----:B------:R-:W-:-:S04]  /*c280*/  SEL R4, RZ, 0x1, !P1 ;  /* 0x00000001ff047807 */ /* 0x000fc80004800000 */
[----:B------:R-:W-:Y:S02]  /*c290*/  LOP3.LUT R0, R4, R0, R5, 0x96, !PT ;  /* 0x0000000004007212 */ /* 0x000fe400078e9605 */
[----:B------:R-:W-:-:S05]  /*c2a0*/  PRMT R4, RZ, 0x7610, R4 ;  /* 0x00007610ff047816 */ /* 0x000fca0000000004 */
[----:B------:R-:W-:Y:S05]  /*c2b0*/  @P0 BRA `(.L_x_300) ;  /* 0x0000000400540947 */ /* 0x000fea0003800000 */
[----:B------:R-:W0:Y:S01]  /*c2c0*/  S2R R15, SR_CTAID.X ;  /* 0x00000000000f7919 */ /* 0x000e220000002500 */
[----:B------:R-:W-:Y:S01]  /*c2d0*/  ULDC.64 UR8, c[0x0][0x628] ;  /* 0x00018a0000087ab9 */ /* 0x000fe20000000a00 */
[----:B------:R-:W-:Y:S01]  /*c2e0*/  ULDC UR11, c[0x0][0x630] ;  /* 0x00018c00000b7ab9 */ /* 0x000fe20000000800 */
[----:B------:R-:W-:Y:S01]  /*c2f0*/  ISETP.NE.U32.AND P0, PT, RZ, UR8, PT ;  /* 0x00000008ff007c0c */ /* 0x000fe2000bf05070 */
[----:B------:R-:W1:Y:S01]  /*c300*/  S2R R20, SR_CTAID.Y ;  /* 0x0000000000147919 */ /* 0x000e620000002600 */
[----:B------:R-:W-:Y:S01]  /*c310*/  ULDC UR12, c[0x0][0x150] ;  /* 0x00005400000c7ab9 */ /* 0x000fe20000000800 */
[----:B------:R-:W-:Y:S01]  /*c320*/  IMAD.MOV.U32 R4, RZ, RZ, R16 ;  /* 0x000000ffff047224 */ /* 0x000fe200078e0010 */
[----:B------:R-:W-:Y:S02]  /*c330*/  ISETP.NE.AND.EX P0, PT, RZ, UR9, PT, P0 ;  /* 0x00000009ff007c0c */ /* 0x000fe4000bf05300 */
[----:B------:R-:W-:Y:S02]  /*c340*/  MOV R5, R17 ;  /* 0x0000001100057202 */ /* 0x000fe40000000f00 */
[----:B0-----:R-:W-:-:S09]  /*c350*/  I2FP.F32.U32 R22, R15 ;  /* 0x0000000f00167245 */ /* 0x001fd20000201000 */
[----:B------:R-:W-:Y:S05]  /*c360*/  @!P0 BRA `(.L_x_301) ;  /* 0x0000000000288947 */ /* 0x000fea0003800000 */
[----:B------:R-:W-:Y:S02]  /*c370*/  ULDC UR10, c[0x0][0x634] ;  /* 0x00018d00000a7ab9 */ /* 0x000fe40000000800 */
[----:B------:R-:W-:-:S05]  /*c380*/  IADD3 R5, P0, R16, UR10, RZ ;  /* 0x0000000a10057c10 */ /* 0x000fca000ff1e0ff */
[----:B------:R-:W-:-:S04]  /*c390*/  IMAD.X R21, RZ, RZ, R17, P0 ;  /* 0x000000ffff157224 */ /* 0x000fc800000e0611 */
[----:B------:R-:W-:-:S04]  /*c3a0*/  IMAD.WIDE.U32 R6, R21, UR8, RZ ;  /* 0x0000000815067c25 */ /* 0x000fc8000f8e00ff */
[----:B------:R-:W-:-:S04]  /*c3b0*/  IMAD.WIDE.U32 R6, P0, R5, UR9, R6 ;  /* 0x0000000905067c25 */ /* 0x000fc8000f800006 */
[----:B------:R-:W-:-:S04]  /*c3c0*/  IMAD.WIDE.U32 R4, R5, UR8, RZ ;  /* 0x0000000805047c25 */ /* 0x000fc8000f8e00ff */
[----:B------:R-:W-:Y:S01]  /*c3d0*/  IMAD.MOV.U32 R4, RZ, RZ, R7 ;  /* 0x000000ffff047224 */ /* 0x000fe200078e0007 */
[----:B------:R-:W-:Y:S01]  /*c3e0*/  IADD3 RZ, P1, R5, R6, RZ ;  /* 0x0000000605ff7210 */ /* 0x000fe20007f3e0ff */
[----:B------:R-:W-:-:S04]  /*c3f0*/  IMAD.X R5, RZ, RZ, RZ, P0 ;  /* 0x000000ffff057224 */ /* 0x000fc800000e06ff */
[----:B------:R-:W-:-:S08]  /*c400*/  IMAD.WIDE.U32.X R4, R21, UR9, R4, P1 ;  /* 0x0000000915047c25 */ /* 0x000fd000088e0404 */
.L_x_301:
[--C-:B------:R-:W-:Y:S01]  /*c410*/  SHF.R.U64 R14, R4, UR11, R5.reuse ;  /* 0x0000000b040e7c19 */ /* 0x100fe20008001205 */
[----:B------:R-:W-:Y:S01]  /*c420*/  FMUL R22, R22, UR12 ;  /* 0x0000000c16167c20 */ /* 0x000fe20008400000 */
[----:B------:R-:W-:Y:S01]  /*c430*/  SHF.R.U32.HI R4, RZ, UR11, R5 ;  /* 0x0000000bff047c19 */ /* 0x000fe20008011605 */
[----:B------:R-:W0:Y:S01]  /*c440*/  LDC R6, c[0x0][0x144] ;  /* 0x00005100ff067b82 */ /* 0x000e220000000800 */
[----:B------:R-:W-:Y:S01]  /*c450*/  IADD3 R5, P0, RZ, -R14, RZ ;  /* 0x8000000eff057210 */ /* 0x000fe20007f1e0ff */
[----:B------:R-:W-:Y:S01]  /*c460*/  ULDC UR10, c[0x0][0x154] ;  /* 0x00005500000a7ab9 */ /* 0x000fe20000000800 */
[----:B-1----:R-:W-:Y:S01]  /*c470*/  I2FP.F32.U32 R7, R20 ;  /* 0x0000001400077245 */ /* 0x002fe20000201000 */
[----:B------:R-:W-:Y:S01]  /*c480*/  ULDC.64 UR8, c[0x0][0x620] ;  /* 0x0001880000087ab9 */ /* 0x000fe20000000a00 */
[----:B------:R-:W1:Y:S01]  /*c490*/  F2I.U32.TRUNC.NTZ R22, R22 ;  /* 0x0000001600167305 */ /* 0x000e62000020f000 */
[----:B------:R-:W-:Y:S01]  /*c4a0*/  IMAD.X R4, RZ, RZ, ~R4, P0 ;  /* 0x000000ffff047224 */ /* 0x000fe200000e0e04 */
[----:B------:R-:W-:Y:S01]  /*c4b0*/  ISETP.NE.AND P2, PT, R2, 0x1, PT ;  /* 0x000000010200780c */ /* 0x000fe20003f45270 */
[----:B------:R-:W-:Y:S01]  /*c4c0*/  FMUL R23, R7, UR10 ;  /* 0x0000000a07177c20 */ /* 0x000fe20008400000 */
[----:B------:R-:W2:Y:S01]  /*c4d0*/  LDC R25, c[0x0][0x148] ;  /* 0x00005200ff197b82 */ /* 0x000ea20000000800 */
[----:B------:R-:W-:Y:S01]  /*c4e0*/  IMAD R4, R4, UR8, RZ ;  /* 0x0000000804047c24 */ /* 0x000fe2000f8e02ff */
[----:B------:R-:W-:-:S02]  /*c4f0*/  ULDC.64 UR10, c[0x0][0x640] ;  /* 0x00019000000a7ab9 */ /* 0x000fc40000000a00 */
[----:B------:R-:W-:Y:S01]  /*c500*/  ISETP.NE.U32.AND P0, PT, RZ, UR10, PT ;  /* 0x0000000aff007c0c */ /* 0x000fe2000bf05070 */
[----:B------:R-:W3:Y:S01]  /*c510*/  F2I.U32.TRUNC.NTZ R23, R23 ;  /* 0x0000001700177305 */ /* 0x000ee2000020f000 */
[C---:B------:R-:W-:Y:S02]  /*c520*/  IMAD R7, R5.reuse, UR9, R4 ;  /* 0x0000000905077c24 */ /* 0x040fe4000f8e0204 */
[----:B------:R-:W-:Y:S01]  /*c530*/  IMAD.WIDE.U32 R4, R5, UR8, R16 ;  /* 0x0000000805047c25 */ /* 0x000fe2000f8e0010 */
[----:B------:R-:W-:Y:S01]  /*c540*/  ULDC UR8, c[0x0][0x618] ;  /* 0x0001860000087ab9 */ /* 0x000fe20000000800 */
[----:B------:R-:W-:Y:S02]  /*c550*/  ISETP.NE.AND.EX P0, PT, RZ, UR11, PT, P0 ;  /* 0x0000000bff007c0c */ /* 0x000fe4000bf05300 */
[----:B------:R-:W-:Y:S02]  /*c560*/  IMAD.IADD R5, R5, 0x1, R7 ;  /* 0x0000000105057824 */ /* 0x000fe400078e0207 */
[----:B-1----:R-:W-:-:S03]  /*c570*/  IMAD.MOV R22, RZ, RZ, -R22 ;  /* 0x000000ffff167224 */ /* 0x002fc600078e0a16 */
[----:B------:R-:W-:Y:S01]  /*c580*/  SHF.R.U64 R21, R4, UR8, R5 ;  /* 0x0000000804157c19 */ /* 0x000fe20008001205 */
[----:B0-----:R-:W-:Y:S01]  /*c590*/  IMAD R15, R6, R22, R15 ;  /* 0x00000016060f7224 */ /* 0x001fe200078e020f */
[----:B------:R-:W-:Y:S01]  /*c5a0*/  SHF.R.U32.HI R4, RZ, UR8, R5 ;  /* 0x00000008ff047c19 */ /* 0x000fe20008011605 */
[----:B------:R-:W-:Y:S01]  /*c5b0*/  ULDC UR8, c[0x0][0x608] ;  /* 0x0001820000087ab9 */ /* 0x000fe20000000800 */
[----:B---3--:R-:W-:Y:S02]  /*c5c0*/  IMAD.MOV R6, RZ, RZ, -R23 ;  /* 0x000000ffff067224 */ /* 0x008fe400078e0a17 */
[--C-:B------:R-:W-:Y:S02]  /*c5d0*/  SHF.R.U32.HI R5, RZ, UR8, R4.reuse ;  /* 0x00000008ff057c19 */ /* 0x100fe40008011604 */
[----:B------:R-:W-:Y:S01]  /*c5e0*/  SHF.R.U64 R22, R21, UR8, R4 ;  /* 0x0000000815167c19 */ /* 0x000fe20008001204 */
[----:B------:R-:W-:Y:S01]  /*c5f0*/  ULDC UR8, c[0x0][0x658] ;  /* 0x0001960000087ab9 */ /* 0x000fe20000000800 */
[----:B--2---:R-:W-:Y:S01]  /*c600*/  @P2 IMAD R15, R25, R6, R20 ;  /* 0x00000006190f2224 */ /* 0x004fe200078e0214 */
[----:B------:R-:W-:-:S02]  /*c610*/  SHF.R.U32.HI R23, RZ, UR8, R5 ;  /* 0x00000008ff177c19 */ /* 0x000fc40008011605 */
[----:B------:R-:W-:-:S03]  /*c620*/  SHF.R.U64 R20, R22, UR8, R5 ;  /* 0x0000000816147c19 */ /* 0x000fc60008001205 */
[----:B------:R-:W-:Y:S01]  /*c630*/  IMAD.MOV.U32 R5, RZ, RZ, R23 ;  /* 0x000000ffff057224 */ /* 0x000fe200078e0017 */
[----:B------:R-:W-:Y:S01]  /*c640*/  MOV R6, R20 ;  /* 0x0000001400067202 */ /* 0x000fe20000000f00 */
[----:B------:R-:W-:Y:S06]  /*c650*/  @!P0 BRA `(.L_x_302) ;  /* 0x00000000002c8947 */ /* 0x000fec0003800000 */
        /* <DEDUP_REMOVED lines=9> */
[----:B------:R-:W-:-:S04]  /*c6f0*/  IMAD.WIDE.U32.X R4, R23, UR11, R4, P1 ;  /* 0x0000000b17047c25 */ /* 0x000fc800088e0404 */
[----:B------:R-:W-:-:S07]  /*c700*/  IMAD.MOV.U32 R6, RZ, RZ, R4 ;  /* 0x000000ffff067224 */ /* 0x000fce00078e0004 */
.L_x_302:
[----:B------:R-:W-:Y:S01]  /*c710*/  ULDC UR8, c[0x0][0x648] ;  /* 0x0001920000087ab9 */ /* 0x000fe20000000800 */
[----:B------:R-:W-:Y:S01]  /*c720*/  LOP3.LUT R4, R22, UR6, RZ, 0xc0, !PT ;  /* 0x0000000616047c12 */ /* 0x000fe2000f8ec0ff */
[----:B------:R-:W-:Y:S01]  /*c730*/  ULDC UR9, c[0x0][0x610] ;  /* 0x0001840000097ab9 */ /* 0x000fe20000000800 */
[----:B------:R-:W-:Y:S01]  /*c740*/  SHF.R.U64 R5, R6, UR8, R5 ;  /* 0x0000000806057c19 */ /* 0x000fe20008001205 */
[----:B------:R-:W-:Y:S01]  /*c750*/  ULDC UR8, c[0x0][0x638] ;  /* 0x00018e0000087ab9 */ /* 0x000fe20000000800 */
[----:B------:R-:W-:Y:S02]  /*c760*/  LOP3.LUT R21, R21, UR4, RZ, 0xc0, !PT ;  /* 0x0000000415157c12 */ /* 0x000fe4000f8ec0ff */
[----:B------:R-:W-:Y:S01]  /*c770*/  MOV R6, R14 ;  /* 0x0000000e00067202 */ /* 0x000fe20000000f00 */
[----:B------:R-:W-:Y:S02]  /*c780*/  IMAD.MOV R7, RZ, RZ, -R5 ;  /* 0x000000ffff077224 */ /* 0x000fe400078e0a05 */
[----:B------:R-:W-:-:S02]  /*c790*/  IMAD R4, R5, UR5, R4 ;  /* 0x0000000505047c24 */ /* 0x000fc4000f8e0204 */
[----:B------:R-:W-:Y:S01]  /*c7a0*/  IMAD R20, R7, UR8, R20 ;  /* 0x0000000807147c24 */ /* 0x000fe2000f8e0214 */
[----:B------:R-:W-:Y:S01]  /*c7b0*/  ULDC UR8, c[0x0][0x600] ;  /* 0x0001800000087ab9 */ /* 0x000fe20000000800 */
[----:B------:R-:W-:Y:S02]  /*c7c0*/  IMAD R15, R4, UR9, R15 ;  /* 0x00000009040f7c24 */ /* 0x000fe4000f8e020f */
[----:B------:R-:W-:Y:S02]  /*c7d0*/  IMAD R20, R20, UR8, R21 ;  /* 0x0000000814147c24 */ /* 0x000fe4000f8e0215 */
[----:B------:R-:W-:-:S03]  /*c7e0*/  IMAD.MOV.U32 R4, RZ, RZ, 0x1 ;  /* 0x00000001ff047424 */ /* 0x000fc600078e00ff */
[----:B------:R-:W-:Y:S02]  /*c7f0*/  SEL R21, R20, R15, !P2 ;  /* 0x0000000f14157207 */ /* 0x000fe40005000000 */
[----:B------:R-:W-:-:S07]  /*c800*/  SEL R20, R15, R20, !P2 ;  /* 0x000000140f147207 */ /* 0x000fce0005000000 */
.L_x_300:
[----:B------:R-:W-:Y:S05]  /*c810*/  BSYNC B1 ;  /* 0x0000000000017941 */ /* 0x000fea0003800000 */
.L_x_299:
[----:B------:R-:W-:-:S13]  /*c820*/  LOP3.LUT P0, RZ, R4, 0xff, RZ, 0xc0, !PT ;  /* 0x000000ff04ff7812 */ /* 0x000fda000780c0ff */
[----:B------:R-:W-:Y:S05]  /*c830*/  @P0 BRA `(.L_x_303) ;  /* 0xfffffff4000c0947 */ /* 0x000fea000383ffff */
[----:B------:R-:W-:Y:S05]  /*c840*/  BSYNC B0 ;  /* 0x0000000000007941 */ /* 0x000fea0003800000 */
.L_x_292:
[----:B------:R-:W-:-:S03]  /*c850*/  UMOV UR8, 0xffffffff ;  /* 0xffffffff00087882 */ /* 0x000fc60000000000 */
[----:B------:R-:W-:Y:S05]  /*c860*/  BRA.DIV UR8, `(.L_x_304) ;  /* 0x0000000208cc7947 */ /* 0x000fea000b800000 */
[----:B------:R-:W-:-:S13]  /*c870*/  ELECT P6, URZ, PT ;  /* 0x00000000003f782f */ /* 0x000fda00038c0000 */
.L_x_316:
[----:B------:R-:W-:Y:S04]  /*c880*/  BSSY B0, `(.L_x_305) ;  /* 0x0000019000007945 */ /* 0x000fe80003800000 */
[----:B------:R-:W-:Y:S05]  /*c890*/  @!P6 BRA `(.L_x_306) ;  /* 0x00000000005ce947 */ /* 0x000fea0003800000 */
[----:B------:R-:W-:-:S04]  /*c8a0*/  LOP3.LUT R19, R19, 0x2, RZ, 0xfc, !PT ;  /* 0x0000000213137812 */ /* 0x000fc800078efcff */
[----:B------:R-:W-:-:S13]  /*c8b0*/  ISETP.NE.AND P0, PT, R19, 0x3, PT ;  /* 0x000000031300780c */ /* 0x000fda0003f05270 */
[----:B------:R-:W-:Y:S05]  /*c8c0*/  @!P0 BRA `(.L_x_307) ;  /* 0x0000000000048947 */ /* 0x000fea0003800000 */
[----:B------:R-:W-:Y:S01]  /*c8d0*/  BPT.TRAP 0x1 ;  /* 0x000000040000795c */ /* 0x000fe20000300000 */
.L_x_307:
[----:B------:R-:W0:Y:S01]  /*c8e0*/  S2R R5, SR_CgaCtaId ;  /* 0x0000000000057919 */ /* 0x000e220000008800 */
[----:B------:R-:W-:Y:S02]  /*c8f0*/  MOV R2, 0x400 ;  /* 0x0000040000027802 */ /* 0x000fe40000000f00 */
[----:B------:R-:W-:Y:S02]  /*c900*/  SHF.L.U32 R4, R0, 0x1f, RZ ;  /* 0x0000001f00047819 */ /* 0x000fe400000006ff */
[----:B0-----:R-:W-:-:S05]  /*c910*/  LEA R2, R5, R2, 0x18 ;  /* 0x0000000205027211 */ /* 0x001fca00078ec0ff */
[----:B------:R-:W-:-:S04]  /*c920*/  VIADD R2, R2, 0x10 ;  /* 0x0000001002027836 */ /* 0x000fc80000000000 */
[C---:B------:R-:W-:Y:S02]  /*c930*/  IMAD R7, R3.reuse, 0x8, R2 ;  /* 0x0000000803077824 */ /* 0x040fe400078e0202 */
[----:B------:R-:W-:Y:S02]  /*c940*/  VIADD R3, R3, 0x1 ;  /* 0x0000000103037836 */ /* 0x000fe40000000000 */
[----:B------:R-:W0:Y:S03]  /*c950*/  SYNCS.PHASECHK.TRANS64.TRYWAIT P0, [R7+URZ], R4 ;  /* 0x00000004070075a7 */ /* 0x000e26000800017f */
[----:B------:R-:W-:-:S04]  /*c960*/  ISETP.NE.AND P1, PT, R3, 0x2, PT ;  /* 0x000000020300780c */ /* 0x000fc80003f25270 */
[----:B------:R-:W-:Y:S02]  /*c970*/  SEL R5, RZ, 0x1, P1 ;  /* 0x00000001ff057807 */ /* 0x000fe40000800000 */
[----:B------:R-:W-:Y:S02]  /*c980*/  SEL R3, R3, RZ, P1 ;  /* 0x000000ff03037207 */ /* 0x000fe40000800000 */
[----:B------:R-:W-:Y:S01]  /*c990*/  LOP3.LUT R0, R0, R5, RZ, 0x3c, !PT ;  /* 0x0000000500007212 */ /* 0x000fe200078e3cff */
[----:B0-----:R-:W-:Y:S06]  /*c9a0*/  @!P0 BRA `(.L_x_308) ;  /* 0x00000000009c8947 */ /* 0x001fec0003800000 */
.L_x_317:
[----:B------:R-:W-:Y:S01]  /*c9b0*/  IMAD R3, R3, 0x8, R2 ;  /* 0x0000000803037824 */ /* 0x000fe200078e0202 */
[----:B------:R-:W-:-:S07]  /*c9c0*/  SHF.L.U32 R0, R0, 0x1f, RZ ;  /* 0x0000001f00007819 */ /* 0x000fce00000006ff */
.L_x_309:
[----:B-1----:R1:W2:Y:S02]  /*c9d0*/  SYNCS.PHASECHK.TRANS64.TRYWAIT P0, [R3+URZ], R0 ;  /* 0x00000000030075a7 */ /* 0x0022a4000800017f */
[----:B--2---:R-:W-:Y:S05]  /*c9e0*/  @!P0 NANOSLEEP.SYNCS 0x989680 ;  /* 0x009896800000895d */ /* 0x004fea0003900000 */
[----:B------:R-:W2:Y:S02]  /*c9f0*/  @!P0 SYNCS.PHASECHK.TRANS64 P0, [R3+URZ], R0 ;  /* 0x00000000030085a7 */ /* 0x000ea4000800007f */
[----:B--2---:R-:W-:Y:S05]  /*ca00*/  @!P0 BRA `(.L_x_309) ;  /* 0xfffffffc00f08947 */ /* 0x004fea000383ffff */
.L_x_306:
[----:B------:R-:W-:Y:S05]  /*ca10*/  BSYNC B0 ;  /* 0x0000000000007941 */ /* 0x000fea0003800000 */
.L_x_305:
[----:B------:R-:W-:Y:S05]  /*ca20*/  EXIT ;  /* 0x000000000000794d */ /* 0x000fea0003800000 */
.L_x_21:
[----:B----4-:R4:W0:Y:S02]  /*ca30*/  SYNCS.PHASECHK.TRANS64.TRYWAIT P1, [R3+URZ], R0 ;  /* 0x00000000030075a7 */ /* 0x010824000802017f */
[----:B0-----:R-:W-:Y:S05]  /*ca40*/  @!P1 NANOSLEEP.SYNCS 0x989680 ;  /* 0x009896800000995d */ /* 0x001fea0003900000 */
[----:B------:R-:W0:Y:S02]  /*ca50*/  @!P1 SYNCS.PHASECHK.TRANS64 P1, [R3+URZ], R0 ;  /* 0x00000000030095a7 */ /* 0x000e24000802007f */
[----:B0-----:R-:W-:Y:S05]  /*ca60*/  @!P1 BRA `(.L_x_21) ;  /* 0xfffffffc00f09947 */ /* 0x001fea000383ffff */
[----:B------:R-:W-:Y:S05]  /*ca70*/  BRA `(.L_x_20) ;  /* 0xffffff4800987947 */ /* 0x000fea000383ffff */
.L_x_26:
[----:B-1----:R1:W3:Y:S02]  /*ca80*/  SYNCS.PHASECHK.TRANS64.TRYWAIT P1, [R5+URZ], R4 ;  /* 0x00000004050075a7 */ /* 0x0022e4000802017f */
[----:B---3--:R-:W-:Y:S05]  /*ca90*/  @!P1 NANOSLEEP.SYNCS 0x989680 ;  /* 0x009896800000995d */ /* 0x008fea0003900000 */
[----:B------:R-:W3:Y:S02]  /*caa0*/  @!P1 SYNCS.PHASECHK.TRANS64 P1, [R5+URZ], R4 ;  /* 0x00000004050095a7 */ /* 0x000ee4000802007f */
[----:B---3--:R-:W-:Y:S05]  /*cab0*/  @!P1 BRA `(.L_x_26) ;  /* 0xfffffffc00f09947 */ /* 0x008fea000383ffff */
[----:B------:R-:W-:Y:S05]  /*cac0*/  BRA `(.L_x_25) ;  /* 0xffffff50009c7947 */ /* 0x000fea000383ffff */
.L_x_293:
[----:B------:R-:W-:Y:S01]  /*cad0*/  BSSY B1, `(.L_x_310) ;  /* 0x0000006000017945 */ /* 0x000fe20003800000 */
[----:B------:R-:W-:-:S07]  /*cae0*/  IMAD.MOV.U32 R15, RZ, RZ, -0x1 ;  /* 0xffffffffff0f7424 */ /* 0x000fce00078e00ff */
[----:B------:R-:W-:Y:S05]  /*caf0*/  WARPSYNC.COLLECTIVE R15, `(.L_x_311) ;  /* 0x000000000f0c7348 */ /* 0x000fea0003c00000 */
[----:B------:R-:W-:Y:S02]  /*cb00*/  ELECT P6, UR62, PT ;  /* 0x00000000003e782f */ /* 0x000fe400038c0000 */
[----:B------:R-:W-:Y:S01]  /*cb10*/  MOV R14, UR62 ;  /* 0x0000003e000e7c02 */ /* 0x000fe20008000f00 */
[----:B------:R-:W-:Y:S10]  /*cb20*/  ENDCOLLECTIVE ;  /* 0x000000000000791b */ /* 0x000ff40003800000 */
.L_x_311:
[----:B------:R-:W-:Y:S05]  /*cb30*/  BSYNC B1 ;  /* 0x0000000000017941 */ /* 0x000fea0003800000 */
.L_x_310:
[----:B------:R-:W-:Y:S05]  /*cb40*/  BRA `(.L_x_312) ;  /* 0xfffffff000547947 */ /* 0x000fea000383ffff */
.L_x_296:
[----:B0-----:R0:W1:Y:S02]  /*cb50*/  SYNCS.PHASECHK.TRANS64.TRYWAIT P0, [R20+URZ+0x10], R7 ;  /* 0x00001007140075a7 */ /* 0x001064000800017f */
[----:B-1----:R-:W-:Y:S05]  /*cb60*/  @!P0 NANOSLEEP.SYNCS 0x989680 ;  /* 0x009896800000895d */ /* 0x002fea0003900000 */
[----:B------:R-:W1:Y:S02]  /*cb70*/  @!P0 SYNCS.PHASECHK.TRANS64 P0, [R20+URZ+0x10], R7 ;  /* 0x00001007140085a7 */ /* 0x000e64000800007f */
[----:B-1----:R-:W-:Y:S05]  /*cb80*/  @!P0 BRA `(.L_x_296) ;  /* 0xfffffffc00f08947 */ /* 0x002fea000383ffff */
[----:B------:R-:W-:Y:S05]  /*cb90*/  BRA `(.L_x_313) ;  /* 0xfffffff0008c7947 */ /* 0x000fea000383ffff */
.L_x_304:
[----:B------:R-:W-:Y:S01]  /*cba0*/  BSSY B0, `(.L_x_314) ;  /* 0x0000006000007945 */ /* 0x000fe20003800000 */
[----:B------:R-:W-:-:S07]  /*cbb0*/  IMAD.MOV.U32 R15, RZ, RZ, -0x1 ;  /* 0xffffffffff0f7424 */ /* 0x000fce00078e00ff */
[----:B------:R-:W-:Y:S05]  /*cbc0*/  WARPSYNC.COLLECTIVE R15, `(.L_x_315) ;  /* 0x000000000f0c7348 */ /* 0x000fea0003c00000 */
[----:B------:R-:W-:Y:S02]  /*cbd0*/  ELECT P6, UR62, PT ;  /* 0x00000000003e782f */ /* 0x000fe400038c0000 */
[----:B------:R-:W-:Y:S01]  /*cbe0*/  MOV R14, UR62 ;  /* 0x0000003e000e7c02 */ /* 0x000fe20008000f00 */
[----:B------:R-:W-:Y:S10]  /*cbf0*/  ENDCOLLECTIVE ;  /* 0x000000000000791b */ /* 0x000ff40003800000 */
.L_x_315:
[----:B------:R-:W-:Y:S05]  /*cc00*/  BSYNC B0 ;  /* 0x0000000000007941 */ /* 0x000fea0003800000 */
.L_x_314:
[----:B------:R-:W-:Y:S05]  /*cc10*/  BRA `(.L_x_316) ;  /* 0xfffffffc00187947 */ /* 0x000fea000383ffff */
.L_x_308:
[----:B0-----:R0:W1:Y:S02]  /*cc20*/  SYNCS.PHASECHK.TRANS64.TRYWAIT P0, [R7+URZ], R4 ;  /* 0x00000004070075a7 */ /* 0x001064000800017f */
[----:B-1----:R-:W-:Y:S05]  /*cc30*/  @!P0 NANOSLEEP.SYNCS 0x989680 ;  /* 0x009896800000895d */ /* 0x002fea0003900000 */
[----:B------:R-:W1:Y:S02]  /*cc40*/  @!P0 SYNCS.PHASECHK.TRANS64 P0, [R7+URZ], R4 ;  /* 0x00000004070085a7 */ /* 0x000e64000800007f */
[----:B-1----:R-:W-:Y:S05]  /*cc50*/  @!P0 BRA `(.L_x_308) ;  /* 0xfffffffc00f08947 */ /* 0x002fea000383ffff */
[----:B------:R-:W-:Y:S05]  /*cc60*/  BRA `(.L_x_317) ;  /* 0xfffffffc00507947 */ /* 0x000fea000383ffff */
.L_x_318:
[----:B------:R-:W-:-:S00]  /*cc70*/  BRA `(.L_x_318) ;  /* 0xfffffffc00fc7947 */ /* 0x000fc0000383ffff */
[----:B------:R-:W-:-:S00]  /*cc80*/  NOP ;  /* 0x0000000000007918 */ /* 0x000fc00000000000 */
[----:B------:R-:W-:-:S00]  /*cc90*/  NOP ;  /* 0x0000000000007918 */ /* 0x000fc00000000000 */
[----:B------:R-:W-:-:S00]  /*cca0*/  NOP ;  /* 0x0000000000007918 */ /* 0x000fc00000000000 */
[----:B------:R-:W-:-:S00]  /*ccb0*/  NOP ;  /* 0x0000000000007918 */ /* 0x000fc00000000000 */
[----:B------:R-:W-:-:S00]  /*ccc0*/  NOP ;  /* 0x0000000000007918 */ /* 0x000fc00000000000 */
[----:B------:R-:W-:-:S00]  /*ccd0*/  NOP ;  /* 0x0000000000007918 */ /* 0x000fc00000000000 */
[----:B------:R-:W-:-:S00]  /*cce0*/  NOP ;  /* 0x0000000000007918 */ /* 0x000fc00000000000 */
[----:B------:R-:W-:-:S00]  /*ccf0*/  NOP ;  /* 0x0000000000007918 */ /* 0x000fc00000000000 */
.L_x_319:


//--------------------- .nv.global.init           --------------------------
	.section	.nv.global.init,"aw",@progbits
.nv.global.init:
	.type		$str$22,@object
	.size		$str$22,($str$23 - $str$22)
$str$22:
        /*0000*/ 	.byte	0x6b, 0x5f, 0x74, 0x69, 0x6c, 0x65, 0x5f, 0x63, 0x6f, 0x75, 0x6e, 0x74, 0x20, 0x3e, 0x3d, 0x20
        /*0010*/ 	.byte	0x31, 0x00
	.type		$str$23,@object
	.size		$str$23,(__unnamed_1 - $str$23)
$str$23:
        /*0012*/ 	.byte	0x2f, 0x74, 0x6d, 0x70, 0x2f, 0x63, 0x75, 0x74, 0x6c, 0x61, 0x73, 0x73, 0x5f, 0x73, 0x77, 0x65
        /*0022*/ 	.byte	0x65, 0x70, 0x5f, 0x73, 0x72, 0x63, 0x2f, 0x69, 0x6e, 0x63, 0x6c, 0x75, 0x64, 0x65, 0x2f, 0x63
        /*0032*/ 	.byte	0x75, 0x74, 0x6c, 0x61, 0x73, 0x73, 0x2f, 0x67, 0x65, 0x6d, 0x6d, 0x2f, 0x63, 0x6f, 0x6c, 0x6c
        /*0042*/ 	.byte	0x65, 0x63, 0x74, 0x69, 0x76, 0x65, 0x2f, 0x73, 0x6d, 0x39, 0x30, 0x5f, 0x6d, 0x6d, 0x61, 0x5f
        /*0052*/ 	.byte	0x74, 0x6d, 0x61, 0x5f, 0x67, 0x6d, 0x6d, 0x61, 0x5f, 0x73, 0x73, 0x5f, 0x77, 0x61, 0x72, 0x70
        /*0062*/ 	.byte	0x73, 0x70, 0x65, 0x63, 0x69, 0x61, 0x6c, 0x69, 0x7a, 0x65, 0x64, 0x2e, 0x68, 0x70, 0x70, 0x00
	.type		__unnamed_1,@object
	.size		__unnamed_1,(.L_0 - __unnamed_1)
__unnamed_1:
        /*0072*/ 	.byte	0x76, 0x6f, 0x69, 0x64, 0x20, 0x63, 0x75, 0x74, 0x6c, 0x61, 0x73, 0x73, 0x3a, 0x3a, 0x67, 0x65
        /* <DEDUP_REMOVED lines=180> */
        /*0bc2*/ 	.byte	0x65, 0x6e, 0x74, 0x69, 0x74, 0x79, 0x5d, 0x00
.L_0:


//--------------------- .nv.shared._ZN7cutlass13device_kernelINS_4gemm6kernel13GemmUniversalIN4cute5tupleIJiiiiEEENS1_10collective13CollectiveMmaINS1_34MainloopSm90TmaGmmaWarpSpecializedILi2ENS5_IJNS4_1CILi2EEENSA_ILi1EEESC_EEENS1_35KernelTmaWarpSpecializedCooperativeEEENS5_IJNSA_ILi192EEENSA_ILi128EEESH_EEENS_6half_tENS5_IJlSC_lEEESJ_SK_NS4_8TiledMMAINS4_8MMA_AtomIJNS4_4SM904GMMA26MMA_64x128x16_F32F16F16_SSILNSO_5MajorE0ELSQ_0ELNSO_7ScaleInE1ELSR_1EEEEEENS4_6LayoutISD_NS5_IJSC_NSA_ILi0EEESV_EEEEENS5_IJNS4_10UnderscoreESY_SY_EEEEENS4_13SM90_TMA_LOADENS4_14ComposedLayoutINS4_7SwizzleILi3ELi4ELi3EEENS4_18smem_ptr_flag_bitsILi16EEENSU_INS5_IJNSA_ILi8EEENSA_ILi64EEEEEENS5_IJS18_SC_EEEEEEEvNS4_8identityENS4_23SM90_TMA_LOAD_MULTICASTES1C_vS1D_EENS_8epilogue10collective6detail29Sm90TmaWarpSpecializedAdapterINS1H_15DefaultEpilogueISJ_SK_SK_NS1G_6thread17LinearCombinationISJ_Li1EffLNS1L_9ScaleType4KindE0ELNS_15FloatRoundStyleE2ESJ_EENS1_15EpilogueDefaultEEEEEvvEEEEvNT_6ParamsE --------------------------
	.section	.nv.shared._ZN7cutlass13device_kernelINS_4gemm6kernel13GemmUniversalIN4cute5tupleIJiiiiEEENS1_10collective13CollectiveMmaINS1_34MainloopSm90TmaGmmaWarpSpecializedILi2ENS5_IJNS4_1CILi2EEENSA_ILi1EEESC_EEENS1_35KernelTmaWarpSpecializedCooperativeEEENS5_IJNSA_ILi192EEENSA_ILi128EEESH_EEENS_6half_tENS5_IJlSC_lEEESJ_SK_NS4_8TiledMMAINS4_8MMA_AtomIJNS4_4SM904GMMA26MMA_64x128x16_F32F16F16_SSILNSO_5MajorE0ELSQ_0ELNSO_7ScaleInE1ELSR_1EEEEEENS4_6LayoutISD_NS5_IJSC_NSA_ILi0EEESV_EEEEENS5_IJNS4_10UnderscoreESY_SY_EEEEENS4_13SM90_TMA_LOADENS4_14ComposedLayoutINS4_7SwizzleILi3ELi4ELi3EEENS4_18smem_ptr_flag_bitsILi16EEENSU_INS5_IJNSA_ILi8EEENSA_ILi64EEEEEENS5_IJS18_SC_EEEEEEEvNS4_8identityENS4_23SM90_TMA_LOAD_MULTICASTES1C_vS1D_EENS_8epilogue10collective6detail29Sm90TmaWarpSpecializedAdapterINS1H_15DefaultEpilogueISJ_SK_SK_NS1G_6thread17LinearCombinationISJ_Li1EffLNS1L_9ScaleType4KindE0ELNS_15FloatRoundStyleE2ESJ_EENS1_15EpilogueDefaultEEEEEvvEEEEvNT_6ParamsE,"aw",@nobits
	.sectionflags	@""
	.align	16
	.zero		1024


//--------------------- .nv.shared.reserved.0     --------------------------
	.section	.nv.shared.reserved.0,"aw",@nobits
	.weak		__nv_reservedSMEM_offset_0_alias
	.size		__nv_reservedSMEM_offset_0_alias, 0, 0
	.other		__nv_reservedSMEM_offset_0_alias,@"STO_CUDA_RESERVED_SHARED STV_DEFAULT"
__nv_reservedSMEM_offset_0_alias:
	.zero		0


//--------------------- .nv.global                --------------------------
	.section	.nv.global,"aw",@nobits
.nv.global:
	.type		_ZN39_INTERNAL_0caf3c84_4_k_cu_6e77b6e0_58664cute1_E,@object
	.size		_ZN39_INTERNAL_0caf3c84_4_k_cu_6e77b6e0_58664cute1_E,(_ZN39_INTERNAL_0caf3c84_4_k_cu_6e77b6e0_58664cuda3std3__45__cpo6cbeginE - _ZN39_INTERNAL_0caf3c84_4_k_cu_6e77b6e0_58664cute1_E)
_ZN39_INTERNAL_0caf3c84_4_k_cu_6e77b6e0_58664cute1_E:
	.zero		1
	.type		_ZN39_INTERNAL_0caf3c84_4_k_cu_6e77b6e0_58664cuda3std3__45__cpo6cbeginE,@object
	.size		_ZN39_INTERNAL_0caf3c84_4_k_cu_6e77b6e0_58664cuda3std3__45__cpo6cbeginE,(_ZN39_INTERNAL_0caf3c84_4_k_cu_6e77b6e0_58664cuda3std3__48in_placeE - _ZN39_INTERNAL_0caf3c84_4_k_cu_6e77b6e0_58664cuda3std3__45__cpo6cbeginE)
_ZN39_INTERNAL_0caf3c84_4_k_cu_6e77b6e0_58664cuda3std3__45__cpo6cbeginE:
	.zero		1
	.type		_ZN39_INTERNAL_0caf3c84_4_k_cu_6e77b6e0_58664cuda3std3__48in_placeE,@object
	.size		_ZN39_INTERNAL_0caf3c84_4_k_cu_6e77b6e0_58664cuda3std3__48in_placeE,(_ZN39_INTERNAL_0caf3c84_4_k_cu_6e77b6e0_58664cuda3std6ranges3__45__cpo9iter_moveE - _ZN39_INTERNAL_0caf3c84_4_k_cu_6e77b6e0_58664cuda3std3__48in_placeE)
_ZN39_INTERNAL_0caf3c84_4_k_cu_6e77b6e0_58664cuda3std3__48in_placeE:
	.zero		1
	.type		_ZN39_INTERNAL_0caf3c84_4_k_cu_6e77b6e0_58664cuda3std6ranges3__45__cpo9iter_moveE,@object
	.size		_ZN39_INTERNAL_0caf3c84_4_k_cu_6e77b6e0_58664cuda3std6ranges3__45__cpo9iter_moveE,(_ZN39_INTERNAL_0caf3c84_4_k_cu_6e77b6e0_58664cuda3std3__45__cpo5beginE - _ZN39_INTERNAL_0caf3c84_4_k_cu_6e77b6e0_58664cuda3std6ranges3__45__cpo9iter_moveE)
_ZN39_INTERNAL_0caf3c84_4_k_cu_6e77b6e0_58664cuda3std6ranges3__45__cpo9iter_moveE:
	.zero		1
	.type		_ZN39_INTERNAL_0caf3c84_4_k_cu_6e77b6e0_58664cuda3std3__45__cpo5beginE,@object
	.size		_ZN39_INTERNAL_0caf3c84_4_k_cu_6e77b6e0_58664cuda3std3__45__cpo5beginE,(_ZN39_INTERNAL_0caf3c84_4_k_cu_6e77b6e0_58664cuda3std3__441_GLOBAL__N__0caf3c84_4_k_cu_6e77b6e0_58666ignoreE - _ZN39_INTERNAL_0caf3c84_4_k_cu_6e77b6e0_58664cuda3std3__45__cpo5beginE)
_ZN39_INTERNAL_0caf3c84_4_k_cu_6e77b6e0_58664cuda3std3__45__cpo5beginE:
	.zero		1
	.type		_ZN39_INTERNAL_0caf3c84_4_k_cu_6e77b6e0_58664cuda3std3__441_GLOBAL__N__0caf3c84_4_k_cu_6e77b6e0_58666ignoreE,@object
	.size		_ZN39_INTERNAL_0caf3c84_4_k_cu_6e77b6e0_58664cuda3std3__441_GLOBAL__N__0caf3c84_4_k_cu_6e77b6e0_58666ignoreE,(_ZN39_INTERNAL_0caf3c84_4_k_cu_6e77b6e0_58664cute7productE - _ZN39_INTERNAL_0caf3c84_4_k_cu_6e77b6e0_58664cuda3std3__441_GLOBAL__N__0caf3c84_4_k_cu_6e77b6e0_58666ignoreE)
_ZN39_INTERNAL_0caf3c84_4_k_cu_6e77b6e0_58664cuda3std3__441_GLOBAL__N__0caf3c84_4_k_cu_6e77b6e0_58666ignoreE:
	.zero		1
	.type		_ZN39_INTERNAL_0caf3c84_4_k_cu_6e77b6e0_58664cute7productE,@object
	.size		_ZN39_INTERNAL_0caf3c84_4_k_cu_6e77b6e0_58664cute7productE,(_ZN39_INTERNAL_0caf3c84_4_k_cu_6e77b6e0_58664cuda3std3__45__cpo3endE - _ZN39_INTERNAL_0caf3c84_4_k_cu_6e77b6e0_58664cute7productE)
_ZN39_INTERNAL_0caf3c84_4_k_cu_6e77b6e0_58664cute7productE:
	.zero		1
	.type		_ZN39_INTERNAL_0caf3c84_4_k_cu_6e77b6e0_58664cuda3std3__45__cpo3endE,@object
	.size		_ZN39_INTERNAL_0caf3c84_4_k_cu_6e77b6e0_58664cuda3std3__45__cpo3endE,(_ZN39_INTERNAL_0caf3c84_4_k_cu_6e77b6e0_58664cuda3std3__419piecewise_constructE - _ZN39_INTERNAL_0caf3c84_4_k_cu_6e77b6e0_58664cuda3std3__45__cpo3endE)
_ZN39_INTERNAL_0caf3c84_4_k_cu_6e77b6e0_58664cuda3std3__45__cpo3endE:
	.zero		1
	.type		_ZN39_INTERNAL_0caf3c84_4_k_cu_6e77b6e0_58664cuda3std3__419piecewise_constructE,@object
	.size		_ZN39_INTERNAL_0caf3c84_4_k_cu_6e77b6e0_58664cuda3std3__419piecewise_constructE,(_ZN39_INTERNAL_0caf3c84_4_k_cu_6e77b6e0_58664cuda3std3__45__cpo4cendE - _ZN39_INTERNAL_0caf3c84_4_k_cu_6e77b6e0_58664cuda3std3__419piecewise_constructE)
_ZN39_INTERNAL_0caf3c84_4_k_cu_6e77b6e0_58664cuda3std3__419piecewise_constructE:
	.zero		1
	.type		_ZN39_INTERNAL_0caf3c84_4_k_cu_6e77b6e0_58664cuda3std3__45__cpo4cendE,@object
	.size		_ZN39_INTERNAL_0caf3c84_4_k_cu_6e77b6e0_58664cuda3std3__45__cpo4cendE,(_ZN39_INTERNAL_0caf3c84_4_k_cu_6e77b6e0_58664cuda3std6ranges3__45__cpo4swapE - _ZN39_INTERNAL_0caf3c84_4_k_cu_6e77b6e0_58664cuda3std3__45__cpo4cendE)
_ZN39_INTERNAL_0caf3c84_4_k_cu_6e77b6e0_58664cuda3std3__45__cpo4cendE:
	.zero		1
	.type		_ZN39_INTERNAL_0caf3c84_4_k_cu_6e77b6e0_58664cuda3std6ranges3__45__cpo4swapE,@object
	.size		_ZN39_INTERNAL_0caf3c84_4_k_cu_6e77b6e0_58664cuda3std6ranges3__45__cpo4swapE,(.L_8 - _ZN39_INTERNAL_0caf3c84_4_k_cu_6e77b6e0_58664cuda3std6ranges3__45__cpo4swapE)
_ZN39_INTERNAL_0caf3c84_4_k_cu_6e77b6e0_58664cuda3std6ranges3__45__cpo4swapE:
	.zero		1
.L_8:


//--------------------- .nv.constant0._ZN7cutlass13device_kernelINS_4gemm6kernel13GemmUniversalIN4cute5tupleIJiiiiEEENS1_10collective13CollectiveMmaINS1_34MainloopSm90TmaGmmaWarpSpecializedILi2ENS5_IJNS4_1CILi2EEENSA_ILi1EEESC_EEENS1_35KernelTmaWarpSpecializedCooperativeEEENS5_IJNSA_ILi192EEENSA_ILi128EEESH_EEENS_6half_tENS5_IJlSC_lEEESJ_SK_NS4_8TiledMMAINS4_8MMA_AtomIJNS4_4SM904GMMA26MMA_64x128x16_F32F16F16_SSILNSO_5MajorE0ELSQ_0ELNSO_7ScaleInE1ELSR_1EEEEEENS4_6LayoutISD_NS5_IJSC_NSA_ILi0EEESV_EEEEENS5_IJNS4_10UnderscoreESY_SY_EEEEENS4_13SM90_TMA_LOADENS4_14ComposedLayoutINS4_7SwizzleILi3ELi4ELi3EEENS4_18smem_ptr_flag_bitsILi16EEENSU_INS5_IJNSA_ILi8EEENSA_ILi64EEEEEENS5_IJS18_SC_EEEEEEEvNS4_8identityENS4_23SM90_TMA_LOAD_MULTICASTES1C_vS1D_EENS_8epilogue10collective6detail29Sm90TmaWarpSpecializedAdapterINS1H_15DefaultEpilogueISJ_SK_SK_NS1G_6thread17LinearCombinationISJ_Li1EffLNS1L_9ScaleType4KindE0ELNS_15FloatRoundStyleE2ESJ_EENS1_15EpilogueDefaultEEEEEvvEEEEvNT_6ParamsE --------------------------
	.section	.nv.constant0._ZN7cutlass13device_kernelINS_4gemm6kernel13GemmUniversalIN4cute5tupleIJiiiiEEENS1_10collective13CollectiveMmaINS1_34MainloopSm90TmaGmmaWarpSpecializedILi2ENS5_IJNS4_1CILi2EEENSA_ILi1EEESC_EEENS1_35KernelTmaWarpSpecializedCooperativeEEENS5_IJNSA_ILi192EEENSA_ILi128EEESH_EEENS_6half_tENS5_IJlSC_lEEESJ_SK_NS4_8TiledMMAINS4_8MMA_AtomIJNS4_4SM904GMMA26MMA_64x128x16_F32F16F16_SSILNSO_5MajorE0ELSQ_0ELNSO_7ScaleInE1ELSR_1EEEEEENS4_6LayoutISD_NS5_IJSC_NSA_ILi0EEESV_EEEEENS5_IJNS4_10UnderscoreESY_SY_EEEEENS4_13SM90_TMA_LOADENS4_14ComposedLayoutINS4_7SwizzleILi3ELi4ELi3EEENS4_18smem_ptr_flag_bitsILi16EEENSU_INS5_IJNSA_ILi8EEENSA_ILi64EEEEEENS5_IJS18_SC_EEEEEEEvNS4_8identityENS4_23SM90_TMA_LOAD_MULTICASTES1C_vS1D_EENS_8epilogue10collective6detail29Sm90TmaWarpSpecializedAdapterINS1H_15DefaultEpilogueISJ_SK_SK_NS1G_6thread17LinearCombinationISJ_Li1EffLNS1L_9ScaleType4KindE0ELNS_15FloatRoundStyleE2ESJ_EENS1_15EpilogueDefaultEEEEEvvEEEEvNT_6ParamsE,"a",@progbits
	.sectionflags	@""
	.align	4
.nv.constant0._ZN7cutlass13device_kernelINS_4gemm6kernel13GemmUniversalIN4cute5tupleIJiiiiEEENS1_10collective13CollectiveMmaINS1_34MainloopSm90TmaGmmaWarpSpecializedILi2ENS5_IJNS4_1CILi2EEENSA_ILi1EEESC_EEENS1_35KernelTmaWarpSpecializedCooperativeEEENS5_IJNSA_ILi192EEENSA_ILi128EEESH_EEENS_6half_tENS5_IJlSC_lEEESJ_SK_NS4_8TiledMMAINS4_8MMA_AtomIJNS4_4SM904GMMA26MMA_64x128x16_F32F16F16_SSILNSO_5MajorE0ELSQ_0ELNSO_7ScaleInE1ELSR_1EEEEEENS4_6LayoutISD_NS5_IJSC_NSA_ILi0EEESV_EEEEENS5_IJNS4_10UnderscoreESY_SY_EEEEENS4_13SM90_TMA_LOADENS4_14ComposedLayoutINS4_7SwizzleILi3ELi4ELi3EEENS4_18smem_ptr_flag_bitsILi16EEENSU_INS5_IJNSA_ILi8EEENSA_ILi64EEEEEENS5_IJS18_SC_EEEEEEEvNS4_8identityENS4_23SM90_TMA_LOAD_MULTICASTES1C_vS1D_EENS_8epilogue10collective6detail29Sm90TmaWarpSpecializedAdapterINS1H_15DefaultEpilogueISJ_SK_SK_NS1G_6thread17LinearCombinationISJ_Li1EffLNS1L_9ScaleType4KindE0ELNS_15FloatRoundStyleE2ESJ_EENS1_15EpilogueDefaultEEEEEvvEEEEvNT_6ParamsE:
	.zero		1664


//--------------------- SYMBOLS --------------------------

	.type		.nv.reservedSmem.offset0,@object
	.size		.nv.reservedSmem.offset0,0x4
	.type		__assertfail,@function
